	.target	sm_90a

	.elftype	@"ET_EXEC"


//--------------------- .note.nv.tkinfo           --------------------------
	.section	.note.nv.tkinfo,"",@"SHT_NOTE"
	.sectionflags	@"SHF_NOTE_NV_TKINFO"
	.tkinfo
        /*0018*/ 	.word	0x00000002
        /*0030*/ 	.string	""
        /*0030*/ 	.string	"ptxas"
        /*0030*/ 	.string	"Cuda compilation tools, release 13.0, V13.0.88"
        /*0030*/ 	.string	"Build cuda_13.0.r13.0/compiler.36424714_0"
        /*0030*/ 	.string	"-v  -suppress-debug-info  -lineinfo  -arch sm_90a "



//--------------------- .note.nv.cuinfo           --------------------------
	.section	.note.nv.cuinfo,"",@"SHT_NOTE"
	.sectionflags	@"SHF_NOTE_NV_CUINFO"
        /*0018*/ 	.short	0x0002
        /*001a*/ 	.short	0x005a
        /*001c*/ 	.short	0x0082
	.zero		2


//--------------------- .nv.info                  --------------------------
	.section	.nv.info,"",@"SHT_CUDA_INFO"
	.align	4


	//----- nvinfo : EIATTR_REGCOUNT
	.align		4
        /*0000*/ 	.byte	0x04, 0x2f
        /*0002*/ 	.short	(.L_1 - .L_0)
	.align		4
.L_0:
        /*0004*/ 	.word	index@(gluon_wgmma)
        /*0008*/ 	.word	0x0000009a


	//----- nvinfo : EIATTR_FRAME_SIZE
	.align		4
.L_1:
        /*000c*/ 	.byte	0x04, 0x11
        /*000e*/ 	.short	(.L_3 - .L_2)
	.align		4
.L_2:
        /*0010*/ 	.word	index@(gluon_wgmma)
        /*0014*/ 	.word	0x00000000


	//----- nvinfo : EIATTR_MIN_STACK_SIZE
	.align		4
.L_3:
        /*0018*/ 	.byte	0x04, 0x12
        /*001a*/ 	.short	(.L_5 - .L_4)
	.align		4
.L_4:
        /*001c*/ 	.word	index@(gluon_wgmma)
        /*0020*/ 	.word	0x00000000
.L_5:


//--------------------- .nv.compat                --------------------------
	.section	.nv.compat,"",@"SHT_CUDA_COMPAT_INFO"
	.align	4
        /*0000*/ 	.byte	0x02, 0x09, 0x01, 0x00, 0x02, 0x02, 0x04, 0x00, 0x02, 0x05, 0x05, 0x00, 0x03, 0x07, 0x01, 0x01
        /*0010*/ 	.byte	0x02, 0x03, 0x03, 0x00, 0x02, 0x06, 0x01, 0x00, 0x04, 0x0b, 0x08, 0x00, 0x00, 0x00, 0x00, 0x00
        /*0020*/ 	.byte	0x00, 0x00, 0x00, 0x00


//--------------------- .nv.info.gluon_wgmma      --------------------------
	.section	.nv.info.gluon_wgmma,"",@"SHT_CUDA_INFO"
	.sectionflags	@""
	.align	4


	//----- nvinfo : EIATTR_CUDA_API_VERSION
	.align		4
        /*0000*/ 	.byte	0x04, 0x37
        /*0002*/ 	.short	(.L_7 - .L_6)
.L_6:
        /*0004*/ 	.word	0x00000082


	//----- nvinfo : EIATTR_KPARAM_INFO
	.align		4
.L_7:
        /*0008*/ 	.byte	0x04, 0x17
        /*000a*/ 	.short	(.L_9 - .L_8)
.L_8:
        /*000c*/ 	.word	0x00000000
        /*0010*/ 	.short	0x000a
        /*0012*/ 	.short	0x0048
        /*0014*/ 	.byte	0x00, 0xf4, 0x21, 0x00


	//----- nvinfo : EIATTR_KPARAM_INFO
	.align		4
.L_9:
        /*0018*/ 	.byte	0x04, 0x17
        /*001a*/ 	.short	(.L_11 - .L_10)
.L_10:
        /*001c*/ 	.word	0x00000000
        /*0020*/ 	.short	0x0009
        /*0022*/ 	.short	0x0040
        /*0024*/ 	.byte	0x00, 0xf4, 0x21, 0x00


	//----- nvinfo : EIATTR_KPARAM_INFO
	.align		4
.L_11:
        /*0028*/ 	.byte	0x04, 0x17
        /*002a*/ 	.short	(.L_13 - .L_12)
.L_12:
        /*002c*/ 	.word	0x00000000
        /*0030*/ 	.short	0x0008
        /*0032*/ 	.short	0x0038
        /*0034*/ 	.byte	0x00, 0xf0, 0x21, 0x00


	//----- nvinfo : EIATTR_KPARAM_INFO
	.align		4
.L_13:
        /*0038*/ 	.byte	0x04, 0x17
        /*003a*/ 	.short	(.L_15 - .L_14)
.L_14:
        /*003c*/ 	.word	0x00000000
        /*0040*/ 	.short	0x0007
        /*0042*/ 	.short	0x0030
        /*0044*/ 	.byte	0x00, 0xf0, 0x21, 0x00


	//----- nvinfo : EIATTR_KPARAM_INFO
	.align		4
.L_15:
        /*0048*/ 	.byte	0x04, 0x17
        /*004a*/ 	.short	(.L_17 - .L_16)
.L_16:
        /*004c*/ 	.word	0x00000000
        /*0050*/ 	.short	0x0006
        /*0052*/ 	.short	0x0028
        /*0054*/ 	.byte	0x00, 0xf0, 0x21, 0x00


	//----- nvinfo : EIATTR_KPARAM_INFO
	.align		4
.L_17:
        /*0058*/ 	.byte	0x04, 0x17
        /*005a*/ 	.short	(.L_19 - .L_18)
.L_18:
        /*005c*/ 	.word	0x00000000
        /*0060*/ 	.short	0x0005
        /*0062*/ 	.short	0x0020
        /*0064*/ 	.byte	0x00, 0xf0, 0x11, 0x00


	//----- nvinfo : EIATTR_KPARAM_INFO
	.align		4
.L_19:
        /*0068*/ 	.byte	0x04, 0x17
        /*006a*/ 	.short	(.L_21 - .L_20)
.L_20:
        /*006c*/ 	.word	0x00000000
        /*0070*/ 	.short	0x0004
        /*0072*/ 	.short	0x001c
        /*0074*/ 	.byte	0x00, 0xf0, 0x11, 0x00


	//----- nvinfo : EIATTR_KPARAM_INFO
	.align		4
.L_21:
        /*0078*/ 	.byte	0x04, 0x17
        /*007a*/ 	.short	(.L_23 - .L_22)
.L_22:
        /*007c*/ 	.word	0x00000000
        /*0080*/ 	.short	0x0003
        /*0082*/ 	.short	0x0018
        /*0084*/ 	.byte	0x00, 0xf0, 0x11, 0x00


	//----- nvinfo : EIATTR_KPARAM_INFO
	.align		4
.L_23:
        /*0088*/ 	.byte	0x04, 0x17
        /*008a*/ 	.short	(.L_25 - .L_24)
.L_24:
        /*008c*/ 	.word	0x00000000
        /*0090*/ 	.short	0x0002
        /*0092*/ 	.short	0x0010
        /*0094*/ 	.byte	0x00, 0xf4, 0x21, 0x00


	//----- nvinfo : EIATTR_KPARAM_INFO
	.align		4
.L_25:
        /*0098*/ 	.byte	0x04, 0x17
        /*009a*/ 	.short	(.L_27 - .L_26)
.L_26:
        /*009c*/ 	.word	0x00000000
        /*00a0*/ 	.short	0x0001
        /*00a2*/ 	.short	0x0008
        /*00a4*/ 	.byte	0x00, 0xf4, 0x21, 0x00


	//----- nvinfo : EIATTR_KPARAM_INFO
	.align		4
.L_27:
        /*00a8*/ 	.byte	0x04, 0x17
        /*00aa*/ 	.short	(.L_29 - .L_28)
.L_28:
        /*00ac*/ 	.word	0x00000000
        /*00b0*/ 	.short	0x0000
        /*00b2*/ 	.short	0x0000
        /*00b4*/ 	.byte	0x00, 0xf4, 0x21, 0x00


	//----- nvinfo : EIATTR_SPARSE_MMA_MASK
	.align		4
.L_29:
        /*00b8*/ 	.byte	0x03, 0x50
        /*00ba*/ 	.short	0x0000


	//----- nvinfo : EIATTR_MAXREG_COUNT
	.align		4
        /*00bc*/ 	.byte	0x03, 0x1b
        /*00be*/ 	.short	0x00ff


	//----- nvinfo : EIATTR_NUM_BARRIERS
	.align		4
        /*00c0*/ 	.byte	0x02, 0x4c
        /*00c2*/ 	.byte	0x01
	.zero		1


	//----- nvinfo : EIATTR_MERCURY_ISA_VERSION
	.align		4
        /*00c4*/ 	.byte	0x03, 0x5f
        /*00c6*/ 	.short	0x0101


	//----- nvinfo : EIATTR_INT_WARP_WIDE_INSTR_OFFSETS
	.align		4
        /*00c8*/ 	.byte	0x04, 0x31
        /*00ca*/ 	.short	(.L_31 - .L_30)


	//   ....[0]....
.L_30:
        /*00cc*/ 	.word	0x00001650


	//   ....[1]....
        /*00d0*/ 	.word	0x00001670


	//   ....[2]....
        /*00d4*/ 	.word	0x00001680


	//   ....[3]....
        /*00d8*/ 	.word	0x00001760


	//   ....[4]....
        /*00dc*/ 	.word	0x00001d40


	//   ....[5]....
        /*00e0*/ 	.word	0x00001d50


	//   ....[6]....
        /*00e4*/ 	.word	0x00001dd0


	//   ....[7]....
        /*00e8*/ 	.word	0x00001de0


	//----- nvinfo : EIATTR_COOP_GROUP_MASK_REGIDS
	.align		4
.L_31:
        /*00ec*/ 	.byte	0x04, 0x29
        /*00ee*/ 	.short	(.L_33 - .L_32)


	//   ....[0]....
.L_32:
        /*00f0*/ 	.word	0xffffffff


	//   ....[1]....
        /*00f4*/ 	.word	0xffffffff


	//   ....[2]....
        /*00f8*/ 	.word	0xffffffff


	//----- nvinfo : EIATTR_COOP_GROUP_INSTR_OFFSETS
	.align		4
.L_33:
        /*00fc*/ 	.byte	0x04, 0x28
        /*00fe*/ 	.short	(.L_35 - .L_34)


	//   ....[0]....
.L_34:
        /*0100*/ 	.word	0x00000150


	//   ....[1]....
        /*0104*/ 	.word	0x00000700


	//   ....[2]....
        /*0108*/ 	.word	0x00000cf0


	//----- nvinfo : EIATTR_MBARRIER_INSTR_OFFSETS
	.align		4
.L_35:
        /*010c*/ 	.byte	0x04, 0x39
        /*010e*/ 	.short	(.L_37 - .L_36)


	//   ....[0]....
.L_36:
        /*0110*/ 	.word	0x000017c0
        /*0114*/ 	.word	0x000000ff
        /*0118*/ 	.word	0x0000f000
        /*011c*/ 	.short	0x0100
        /*011e*/ 	.byte	0x14
	.zero		1


	//   ....[1]....
        /*0120*/ 	.word	0x000017e0
        /*0124*/ 	.word	0x000000ff
        /*0128*/ 	.word	0x0000f008
        /*012c*/ 	.short	0x0100
        /*012e*/ 	.byte	0x14
	.zero		1


	//   ....[2]....
        /*0130*/ 	.word	0x00001810
        /*0134*/ 	.word	0x000000ff
        /*0138*/ 	.word	0x0000f010
        /*013c*/ 	.short	0x0100
        /*013e*/ 	.byte	0x14
	.zero		1


	//   ....[3]....
        /*0140*/ 	.word	0x00001eb0
        /*0144*/ 	.word	0x000000ff
        /*0148*/ 	.word	0x0000f000
        /*014c*/ 	.short	0x010a
        /*014e*/ 	.byte	0x20
	.zero		1


	//   ....[4]....
        /*0150*/ 	.word	0x00002140
        /*0154*/ 	.word	0x000000ff
        /*0158*/ 	.word	0x0000f000
        /*015c*/ 	.short	0x0108
        /*015e*/ 	.byte	0x14
	.zero		1


	//   ....[5]....
        /*0160*/ 	.word	0x00002270
        /*0164*/ 	.word	0x000000ff
        /*0168*/ 	.word	0x0000f008
        /*016c*/ 	.short	0x0108
        /*016e*/ 	.byte	0x14
	.zero		1


	//   ....[6]....
        /*0170*/ 	.word	0x00002360
        /*0174*/ 	.word	0x000000ff
        /*0178*/ 	.word	0x0000f010
        /*017c*/ 	.short	0x0108
        /*017e*/ 	.byte	0x14
	.zero		1


	//   ....[7]....
        /*0180*/ 	.word	0x00002760
        /*0184*/ 	.word	0x000000ff
        /*0188*/ 	.word	0x0000f000
        /*018c*/ 	.short	0x010a
        /*018e*/ 	.byte	0x20
	.zero		1


	//----- nvinfo : EIATTR_NUM_MBARRIERS
	.align		4
.L_37:
        /*0190*/ 	.byte	0x03, 0x38
        /*0192*/ 	.short	0x0003


	//----- nvinfo : EIATTR_EXIT_INSTR_OFFSETS
	.align		4
        /*0194*/ 	.byte	0x04, 0x1c
        /*0196*/ 	.short	(.L_39 - .L_38)


	//   ....[0]....
.L_38:
        /*0198*/ 	.word	0x00002750


	//----- nvinfo : EIATTR_REQNTID
	.align		4
.L_39:
        /*019c*/ 	.byte	0x04, 0x10
        /*019e*/ 	.short	(.L_41 - .L_40)
.L_40:
        /*01a0*/ 	.word	0x00000080
        /*01a4*/ 	.word	0x00000001
        /*01a8*/ 	.word	0x00000001


	//----- nvinfo : EIATTR_CRS_STACK_SIZE
	.align		4
.L_41:
        /*01ac*/ 	.byte	0x04, 0x1e
        /*01ae*/ 	.short	(.L_43 - .L_42)
.L_42:
        /*01b0*/ 	.word	0x00000000


	//----- nvinfo : EIATTR_CBANK_PARAM_SIZE
	.align		4
.L_43:
        /*01b4*/ 	.byte	0x03, 0x19
        /*01b6*/ 	.short	0x0050


	//----- nvinfo : EIATTR_PARAM_CBANK
	.align		4
        /*01b8*/ 	.byte	0x04, 0x0a
        /*01ba*/ 	.short	(.L_45 - .L_44)
	.align		4
.L_44:
        /*01bc*/ 	.word	index@(.nv.constant0.gluon_wgmma)
        /*01c0*/ 	.short	0x0210
        /*01c2*/ 	.short	0x0050


	//----- nvinfo : EIATTR_SW_WAR
	.align		4
.L_45:
        /*01c4*/ 	.byte	0x04, 0x36
        /*01c6*/ 	.short	(.L_47 - .L_46)
.L_46:
        /*01c8*/ 	.word	0x00000008
.L_47:


//--------------------- .nv.callgraph             --------------------------
	.section	.nv.callgraph,"",@"SHT_CUDA_CALLGRAPH"
	.align	4
	.sectionentsize	8
	.align		4
        /*0000*/ 	.word	0x00000000
	.align		4
        /*0004*/ 	.word	0xffffffff
	.align		4
        /*0008*/ 	.word	0x00000000
	.align		4
        /*000c*/ 	.word	0xfffffffe
	.align		4
        /*0010*/ 	.word	0x00000000
	.align		4
        /*0014*/ 	.word	0xfffffffd
	.align		4
        /*0018*/ 	.word	0x00000000
	.align		4
        /*001c*/ 	.word	0xfffffffc


//--------------------- .text.gluon_wgmma         --------------------------
	.section	.text.gluon_wgmma,"ax",@progbits
	.align	128
        .global         gluon_wgmma
        .type           gluon_wgmma,@function
        .size           gluon_wgmma,(.L_x_52 - gluon_wgmma)
        .other          gluon_wgmma,@"STO_CUDA_ENTRY STV_DEFAULT"
gluon_wgmma:
.text.gluon_wgmma:
[----:B------:R-:W-:Y:S01]  /*0000*/  LDC R1, c[0x0][0x28] ;  /* 0x00000a00ff017b82 */ /* 0x000fe20000000800 */
[----:B------:R-:W1:Y:S07]  /*0010*/  S2R R0, SR_TID.X ;  /* 0x0000000000007919 */ /* 0x000e6e0000002100 */
[----:B------:R-:W2:Y:S01]  /*0020*/  S2UR UR4, SR_CgaCtaId ;  /* 0x00000000000479c3 */ /* 0x000ea20000008800 */
[----:B------:R-:W-:Y:S01]  /*0030*/  UMOV UR20, 0x400 ;  /* 0x0000040000147882 */ /* 0x000fe20000000000 */
[----:B------:R-:W-:Y:S01]  /*0040*/  ULDC UR6, c[0x0][0xc] ;  /* 0x0000030000067ab9 */ /* 0x000fe20000000800 */
[----:B------:R-:W-:Y:S01]  /*0050*/  ULDC.64 UR26, c[0x0][0x250] ;  /* 0x00009400001a7ab9 */ /* 0x000fe20000000a00 */
[----:B------:R-:W-:Y:S04]  /*0060*/  BSSY B0, `(.L_x_0) ;  /* 0x000001f000007945 */ /* 0x000fe80003800000 */
[----:B------:R-:W3:Y:S08]  /*0070*/  LDC R4, c[0x0][0x228] ;  /* 0x00008a00ff047b82 */ /* 0x000ef00000000800 */
[----:B------:R-:W4:Y:S08]  /*0080*/  LDC R13, c[0x0][0x230] ;  /* 0x00008c00ff0d7b82 */ /* 0x000f300000000800 */
[----:B------:R-:W-:Y:S01]  /*0090*/  S2UR UR30, SR_CTAID.Y ;  /* 0x00000000001e79c3 */ /* 0x000fe20000002600 */
[----:B--2---:R-:W-:-:S03]  /*00a0*/  ULEA UR20, UR4, UR20, 0x18 ;  /* 0x0000001404147291 */ /* 0x004fc6000f8ec03f */
[----:B------:R-:W-:Y:S01]  /*00b0*/  ULDC UR4, c[0x0][0x10] ;  /* 0x0000040000047ab9 */ /* 0x000fe20000000800 */
[----:B-1----:R-:W-:-:S03]  /*00c0*/  LOP3.LUT R6, R0, 0x7f, RZ, 0xc0, !PT ;  /* 0x0000007f00067812 */ /* 0x002fc600078ec0ff */
[----:B------:R-:W1:Y:S01]  /*00d0*/  S2UR UR5, SR_CTAID.Z ;  /* 0x00000000000579c3 */ /* 0x000e620000002700 */
[----:B---3--:R-:W-:Y:S01]  /*00e0*/  VIADD R4, R4, 0xffffffff ;  /* 0xffffffff04047836 */ /* 0x008fe20000000000 */
[C---:B------:R-:W-:Y:S02]  /*00f0*/  ISETP.GE.U32.AND P0, PT, R6.reuse, 0x20, PT ;  /* 0x000000200600780c */ /* 0x040fe40003f06070 */
[C---:B------:R-:W-:Y:S02]  /*0100*/  ISETP.NE.U32.AND P2, PT, R6.reuse, RZ, PT ;  /* 0x000000ff0600720c */ /* 0x040fe40003f45070 */
[----:B------:R-:W-:Y:S02]  /*0110*/  LEA R12, R6, UR20, 0x2 ;  /* 0x00000014060c7c11 */ /* 0x000fe4000f8e10ff */
[----:B------:R-:W2:Y:S01]  /*0120*/  S2UR UR31, SR_CTAID.X ;  /* 0x00000000001f79c3 */ /* 0x000ea20000002500 */
[----:B----4-:R-:W-:-:S06]  /*0130*/  VIADD R9, R13, 0xffffffff ;  /* 0xffffffff0d097836 */ /* 0x010fcc0000000000 */
[----:B------:R3:W-:Y:S01]  /*0140*/  @!P0 STS [R12], RZ ;  /* 0x000000ff0c008388 */ /* 0x0007e20000000800 */
[----:B------:R-:W-:-:S03]  /*0150*/  NOP ;  /* 0x0000000000007918 */ /* 0x000fc60000000000 */
[----:B------:R3:W-:Y:S01]  /*0160*/  @!P2 STS [UR20+0x24], R4 ;  /* 0x00002404ff00a988 */ /* 0x0007e20008000814 */
[----:B-1----:R-:W-:-:S03]  /*0170*/  UIMAD UR4, UR5, UR4, UR30 ;  /* 0x00000004050472a4 */ /* 0x002fc6000f8e021e */
[----:B------:R3:W-:Y:S01]  /*0180*/  @!P2 STS [UR20+0x20], R9 ;  /* 0x00002009ff00a988 */ /* 0x0007e20008000814 */
[----:B--2---:R-:W-:-:S04]  /*0190*/  UIMAD UR4, UR4, UR6, UR31 ;  /* 0x00000006040472a4 */ /* 0x004fc8000f8e021f */
[----:B------:R-:W-:-:S03]  /*01a0*/  UIMAD UR5, UR4, 0x180, URZ ;  /* 0x00000180040578a4 */ /* 0x000fc6000f8e023f */
[----:B------:R-:W-:Y:S01]  /*01b0*/  UMOV UR4, URZ ;  /* 0x0000003f00047c82 */ /* 0x000fe20008000000 */
[----:B------:R-:W-:-:S04]  /*01c0*/  UIADD3 UR22, UP0, UR5, UR26, URZ ;  /* 0x0000001a05167290 */ /* 0x000fc8000ff1e03f */
[----:B------:R-:W-:Y:S01]  /*01d0*/  ULEA.HI.X.SX32 UR23, UR5, UR27, 0x1, UP0 ;  /* 0x0000001b05177291 */ /* 0x000fe200080f0e3f */
[----:B---3--:R-:W-:Y:S11]  /*01e0*/  @P2 BRA `(.L_x_1) ;  /* 0x0000000000182947 */ /* 0x008ff60003800000 */
[----:B------:R-:W1:Y:S01]  /*01f0*/  LDS R2, [UR20+0x8] ;  /* 0x00000814ff027984 */ /* 0x000e620008000800 */
[----:B------:R-:W2:Y:S01]  /*0200*/  LDC.64 R10, c[0x0][0x210] ;  /* 0x00008400ff0a7b82 */ /* 0x000ea20000000a00 */
[----:B------:R-:W-:Y:S02]  /*0210*/  IMAD.MOV.U32 R3, RZ, RZ, 0x70 ;  /* 0x00000070ff037424 */ /* 0x000fe400078e00ff */
[----:B--2---:R2:W-:Y:S03]  /*0220*/  STS.64 [UR20], R10 ;  /* 0x0000000aff007988 */ /* 0x0045e60008000a14 */
[----:B-1----:R-:W-:-:S05]  /*0230*/  LOP3.LUT R2, R2, 0x10, R3, 0xd8, !PT ;  /* 0x0000001002027812 */ /* 0x002fca00078ed803 */
[----:B------:R2:W-:Y:S02]  /*0240*/  STS [UR20+0x8], R2 ;  /* 0x00000802ff007988 */ /* 0x0005e40008000814 */
.L_x_1:
[----:B------:R-:W-:Y:S05]  /*0250*/  BSYNC B0 ;  /* 0x0000000000007941 */ /* 0x000fea0003800000 */
.L_x_0:
[----:B------:R-:W-:Y:S04]  /*0260*/  BSSY B0, `(.L_x_2) ;  /* 0x000000a000007945 */ /* 0x000fe80003800000 */
[----:B------:R-:W-:Y:S05]  /*0270*/  @P2 BRA `(.L_x_3) ;  /* 0x0000000000202947 */ /* 0x000fea0003800000 */
[----:B--2---:R-:W1:Y:S01]  /*0280*/  LDS R2, [UR20+0x34] ;  /* 0x00003414ff027984 */ /* 0x004e620008000800 */
[----:B------:R-:W-:Y:S02]  /*0290*/  IMAD.MOV.U32 R3, RZ, RZ, 0x1f000000 ;  /* 0x1f000000ff037424 */ /* 0x000fe400078e00ff */
[----:B------:R-:W-:Y:S01]  /*02a0*/  @!P2 IMAD.MOV.U32 R5, RZ, RZ, 0x3f ;  /* 0x0000003fff05a424 */ /* 0x000fe200078e00ff */
[----:B------:R-:W2:Y:S02]  /*02b0*/  @!P2 LDS R8, [UR20+0x38] ;  /* 0x00003814ff08a984 */ /* 0x000ea40008000800 */
[----:B-1----:R-:W-:Y:S02]  /*02c0*/  LOP3.LUT R2, R2, 0xff000000, R3, 0xb8, !PT ;  /* 0xff00000002027812 */ /* 0x002fe400078eb803 */
[----:B--2---:R-:W-:-:S03]  /*02d0*/  @!P2 LOP3.LUT R3, R8, 0xff, R5, 0xb8, !PT ;  /* 0x000000ff0803a812 */ /* 0x004fc600078eb805 */
[----:B------:R1:W-:Y:S04]  /*02e0*/  STS [UR20+0x34], R2 ;  /* 0x00003402ff007988 */ /* 0x0003e80008000814 */
[----:B------:R1:W-:Y:S02]  /*02f0*/  @!P2 STS [UR20+0x38], R3 ;  /* 0x00003803ff00a988 */ /* 0x0003e40008000814 */
.L_x_3:
[----:B------:R-:W-:Y:S05]  /*0300*/  BSYNC B0 ;  /* 0x0000000000007941 */ /* 0x000fea0003800000 */
.L_x_2:
[----:B------:R-:W-:Y:S04]  /*0310*/  BSSY B0, `(.L_x_4) ;  /* 0x000000e000007945 */ /* 0x000fe80003800000 */
[----:B------:R-:W-:Y:S05]  /*0320*/  @P2 BRA `(.L_x_5) ;  /* 0x0000000000302947 */ /* 0x000fea0003800000 */
[----:B-1----:R-:W1:Y:S01]  /*0330*/  LDS R3, [UR20+0x34] ;  /* 0x00003414ff037984 */ /* 0x002e620008000800 */
[----:B--2---:R-:W2:Y:S03]  /*0340*/  LDC.64 R10, c[0x0][0x238] ;  /* 0x00008e00ff0a7b82 */ /* 0x004ea60000000a00 */
[----:B------:R-:W3:Y:S01]  /*0350*/  LDS R2, [UR20+0x1c] ;  /* 0x00001c14ff027984 */ /* 0x000ee20008000800 */
[C---:B--2---:R-:W-:Y:S01]  /*0360*/  SHF.L.U64.HI R8, R10.reuse, 0x1, R11 ;  /* 0x000000010a087819 */ /* 0x044fe2000001020b */
[----:B------:R-:W-:-:S03]  /*0370*/  IMAD.SHL.U32 R5, R10, 0x2, RZ ;  /* 0x000000020a057824 */ /* 0x000fc600078e00ff */
[--C-:B------:R-:W-:Y:S02]  /*0380*/  SHF.R.U32.HI R7, RZ, 0x4, R8.reuse ;  /* 0x00000004ff077819 */ /* 0x100fe40000011608 */
[----:B------:R-:W-:-:S05]  /*0390*/  SHF.R.U64 R5, R5, 0x4, R8 ;  /* 0x0000000405057819 */ /* 0x000fca0000001208 */
[----:B------:R4:W-:Y:S01]  /*03a0*/  STS [UR20+0xc], R5 ;  /* 0x00000c05ff007988 */ /* 0x0009e20008000814 */
[----:B-1----:R-:W-:Y:S02]  /*03b0*/  LOP3.LUT R3, R3, 0x7, RZ, 0xb8, !PT ;  /* 0x0000000703037812 */ /* 0x002fe400078eb8ff */
[----:B---3--:R-:W-:-:S03]  /*03c0*/  LOP3.LUT R2, R2, 0xf, R7, 0xb8, !PT ;  /* 0x0000000f02027812 */ /* 0x008fc600078eb807 */
[----:B------:R4:W-:Y:S04]  /*03d0*/  STS [UR20+0x34], R3 ;  /* 0x00003403ff007988 */ /* 0x0009e80008000814 */
[----:B------:R4:W-:Y:S02]  /*03e0*/  STS [UR20+0x1c], R2 ;  /* 0x00001c02ff007988 */ /* 0x0009e40008000814 */
.L_x_5:
[----:B------:R-:W-:Y:S05]  /*03f0*/  BSYNC B0 ;  /* 0x0000000000007941 */ /* 0x000fea0003800000 */
.L_x_4:
[----:B------:R-:W-:Y:S04]  /*0400*/  BSSY B1, `(.L_x_6) ;  /* 0x000001a000017945 */ /* 0x000fe80003800000 */
[----:B------:R-:W-:Y:S04]  /*0410*/  BSSY B0, `(.L_x_7) ;  /* 0x0000015000007945 */ /* 0x000fe80003800000 */
[----:B------:R-:W-:Y:S05]  /*0420*/  @P2 BRA `(.L_x_8) ;  /* 0x0000000000202947 */ /* 0x000fea0003800000 */
[----:B-12-4-:R-:W1:Y:S02]  /*0430*/  LDS R2, [UR20+0x34] ;  /* 0x00003414ff027984 */ /* 0x016e640008000800 */
[----:B-1----:R-:W-:-:S05]  /*0440*/  LOP3.LUT R2, R2, 0x38, RZ, 0xb8, !PT ;  /* 0x0000003802027812 */ /* 0x002fca00078eb8ff */
[----:B------:R1:W-:Y:S01]  /*0450*/  STS [UR20+0x34], R2 ;  /* 0x00003402ff007988 */ /* 0x0003e20008000814 */
[----:B------:R-:W-:Y:S05]  /*0460*/  @P2 BRA `(.L_x_9) ;  /* 0x0000000000202947 */ /* 0x000fea0003800000 */
[----:B-1----:R-:W1:Y:S01]  /*0470*/  LDS R2, [UR20+0x8] ;  /* 0x00000814ff027984 */ /* 0x002e620008000800 */
[----:B------:R-:W-:-:S05]  /*0480*/  IMAD.MOV.U32 R3, RZ, RZ, 0x780 ;  /* 0x00000780ff037424 */ /* 0x000fca00078e00ff */
[----:B-1----:R-:W-:-:S05]  /*0490*/  LOP3.LUT R2, R2, 0x300, R3, 0xd8, !PT ;  /* 0x0000030002027812 */ /* 0x002fca00078ed803 */
[----:B------:R3:W-:Y:S02]  /*04a0*/  STS [UR20+0x8], R2 ;  /* 0x00000802ff007988 */ /* 0x0007e40008000814 */
.L_x_8:
[----:B------:R-:W-:Y:S05]  /*04b0*/  @P2 BRA `(.L_x_10) ;  /* 0x0000000000282947 */ /* 0x000fea0003800000 */
[----:B-1234-:R-:W1:Y:S02]  /*04c0*/  LDS R2, [UR20+0x8] ;  /* 0x00000814ff027984 */ /* 0x01ee640008000800 */
[----:B-1----:R-:W-:-:S05]  /*04d0*/  LOP3.LUT R2, R2, 0x1800, RZ, 0xb8, !PT ;  /* 0x0000180002027812 */ /* 0x002fca00078eb8ff */
[----:B------:R2:W-:Y:S02]  /*04e0*/  STS [UR20+0x8], R2 ;  /* 0x00000802ff007988 */ /* 0x0005e40008000814 */
.L_x_9:
[----:B------:R-:W-:Y:S05]  /*04f0*/  @P2 BREAK B0 ;  /* 0x0000000000002942 */ /* 0x000fea0003800000 */
[----:B------:R-:W-:Y:S05]  /*0500*/  @P2 BRA `(.L_x_11) ;  /* 0x0000000000242947 */ /* 0x000fea0003800000 */
[----:B------:R-:W3:Y:S01]  /*0510*/  LDS R3, [UR20+0x8] ;  /* 0x00000814ff037984 */ /* 0x000ee20008000800 */
[----:B-12---:R-:W-:-:S05]  /*0520*/  IMAD.MOV.U32 R2, RZ, RZ, 0x6000 ;  /* 0x00006000ff027424 */ /* 0x006fca00078e00ff */
[----:B---3--:R-:W-:-:S04]  /*0530*/  LOP3.LUT R2, R3, 0x4000, R2, 0xd8, !PT ;  /* 0x0000400003027812 */ /* 0x008fc800078ed802 */
[----:B------:R-:W-:-:S05]  /*0540*/  LOP3.LUT R2, R2, 0x400000, RZ, 0xb8, !PT ;  /* 0x0040000002027812 */ /* 0x000fca00078eb8ff */
[----:B------:R5:W-:Y:S02]  /*0550*/  STS [UR20+0x8], R2 ;  /* 0x00000802ff007988 */ /* 0x000be40008000814 */
.L_x_10:
[----:B------:R-:W-:Y:S05]  /*0560*/  BSYNC B0 ;  /* 0x0000000000007941 */ /* 0x000fea0003800000 */
.L_x_7:
[----:B-12345:R-:W1:Y:S02]  /*0570*/  @!P2 LDS R2, [UR20+0x8] ;  /* 0x00000814ff02a984 */ /* 0x03ee640008000800 */
[----:B-1----:R-:W-:-:S05]  /*0580*/  @!P2 LOP3.LUT R2, R2, 0x8000, RZ, 0xb8, !PT ;  /* 0x000080000202a812 */ /* 0x002fca00078eb8ff */
[----:B------:R3:W-:Y:S02]  /*0590*/  @!P2 STS [UR20+0x8], R2 ;  /* 0x00000802ff00a988 */ /* 0x0007e40008000814 */
.L_x_11:
[----:B------:R-:W-:Y:S05]  /*05a0*/  BSYNC B1 ;  /* 0x0000000000017941 */ /* 0x000fea0003800000 */
.L_x_6:
[----:B------:R-:W-:Y:S05]  /*05b0*/  WARPSYNC.ALL ;  /* 0x0000000000007948 */ /* 0x000fea0003800000 */
[----:B------:R-:W-:Y:S05]  /*05c0*/  @P0 BRA `(.L_x_12) ;  /* 0x0000000000280947 */ /* 0x000fea0003800000 */
[----:B-123--:R-:W1:Y:S01]  /*05d0*/  S2R R2, SR_LANEID ;  /* 0x0000000000027919 */ /* 0x00ee620000000000 */
[----:B------:R-:W-:Y:S05]  /*05e0*/  WARPSYNC.ALL ;  /* 0x0000000000007948 */ /* 0x000fea0003800000 */
[----:B-1----:R-:W-:-:S05]  /*05f0*/  IMAD.SHL.U32 R5, R2, 0x4, RZ ;  /* 0x0000000402057824 */ /* 0x002fca00078e00ff */
[----:B------:R-:W1:Y:S01]  /*0600*/  LDS R7, [R5+UR20] ;  /* 0x0000001405077984 */ /* 0x000e620008000800 */
[----:B------:R-:W-:-:S05]  /*0610*/  IADD3 R2, P1, R5, UR22, RZ ;  /* 0x0000001605027c10 */ /* 0x000fca000ff3e0ff */
[----:B------:R-:W-:-:S05]  /*0620*/  IMAD.X R3, RZ, RZ, UR23, P1 ;  /* 0x00000017ff037e24 */ /* 0x000fca00088e06ff */
[----:B-1----:R4:W5:Y:S01]  /*0630*/  ATOMG.E.EXCH.STRONG.GPU PT, RZ, [R2], R7 ;  /* 0x0000000702ff73a8 */ /* 0x00296200041ee100 */
[----:B------:R-:W-:-:S04]  /*0640*/  DEPBAR {5,4,3,2,1,0} ;  /* 0x0000003f0000791a */ /* 0x000fc80000000000 */
[----:B------:R4:W-:Y:S01]  /*0650*/  UTMACCTL.IV [UR22] ;  /* 0x00000000160079b9 */ /* 0x0009e20008000000 */
[----:B------:R-:W-:Y:S01]  /*0660*/  NOP ;  /* 0x0000000000007918 */ /* 0x000fe20000000000 */
.L_x_12:
[----:B------:R-:W-:Y:S05]  /*0670*/  @P0 BRA `(.L_x_13) ;  /* 0x00000000000c0947 */ /* 0x000fea0003800000 */
[----:B------:R0:W-:Y:S01]  /*0680*/  UTMACMDFLUSH ;  /* 0x00000000000079b7 */ /* 0x0001e20000000000 */
[----:B------:R-:W-:Y:S05]  /*0690*/  @P0 BRA `(.L_x_13) ;  /* 0x0000000000040947 */ /* 0x000fea0003800000 */
[----:B------:R-:W-:-:S04]  /*06a0*/  DEPBAR.LE SB0, 0x0 ;  /* 0x000080000000791a */ /* 0x000fc80000000000 */
.L_x_13:
[----:B------:R-:W-:Y:S05]  /*06b0*/  WARPSYNC.ALL ;  /* 0x0000000000007948 */ /* 0x000fea0003800000 */
[----:B-----5:R-:W-:Y:S06]  /*06c0*/  BAR.SYNC.DEFER_BLOCKING 0x0 ;  /* 0x0000000000007b1d */ /* 0x020fec0000010000 */
[----:B------:R-:W-:Y:S02]  /*06d0*/  BSSY B1, `(.L_x_14) ;  /* 0x000000b000017945 */ /* 0x000fe40003800000 */
[----:B------:R-:W-:Y:S06]  /*06e0*/  BAR.SYNC.DEFER_BLOCKING 0x0 ;  /* 0x0000000000007b1d */ /* 0x000fec0000010000 */
[----:B------:R5:W-:Y:S01]  /*06f0*/  @!P0 STS [R12], RZ ;  /* 0x000000ff0c008388 */ /* 0x000be20000000800 */
[----:B------:R-:W-:Y:S01]  /*0700*/  NOP ;  /* 0x0000000000007918 */ /* 0x000fe20000000000 */
[----:B------:R-:W-:Y:S05]  /*0710*/  @P2 BRA `(.L_x_15) ;  /* 0x0000000000182947 */ /* 0x000fea0003800000 */
[----:B-1234-:R-:W1:Y:S01]  /*0720*/  LDS R2, [UR20+0x8] ;  /* 0x00000814ff027984 */ /* 0x01ee620008000800 */
[----:B------:R-:W2:Y:S01]  /*0730*/  LDC.64 R10, c[0x0][0x218] ;  /* 0x00008600ff0a7b82 */ /* 0x000ea20000000a00 */
[----:B------:R-:W-:Y:S02]  /*0740*/  IMAD.MOV.U32 R3, RZ, RZ, 0x70 ;  /* 0x00000070ff037424 */ /* 0x000fe400078e00ff */
[----:B--2---:R2:W-:Y:S03]  /*0750*/  STS.64 [UR20], R10 ;  /* 0x0000000aff007988 */ /* 0x0045e60008000a14 */
[----:B-1----:R-:W-:-:S05]  /*0760*/  LOP3.LUT R2, R2, 0x10, R3, 0xd8, !PT ;  /* 0x0000001002027812 */ /* 0x002fca00078ed803 */
[----:B------:R2:W-:Y:S02]  /*0770*/  STS [UR20+0x8], R2 ;  /* 0x00000802ff007988 */ /* 0x0005e40008000814 */
.L_x_15:
[----:B----4-:R-:W-:Y:S05]  /*0780*/  BSYNC B1 ;  /* 0x0000000000017941 */ /* 0x010fea0003800000 */
.L_x_14:
[----:B------:R-:W-:Y:S04]  /*0790*/  BSSY B2, `(.L_x_16) ;  /* 0x000000f000027945 */ /* 0x000fe80003800000 */
[----:B------:R-:W-:Y:S04]  /*07a0*/  BSSY B1, `(.L_x_17) ;  /* 0x000000c000017945 */ /* 0x000fe80003800000 */
[----:B------:R-:W-:Y:S05]  /*07b0*/  @P2 BRA `(.L_x_18) ;  /* 0x0000000000282947 */ /* 0x000fea0003800000 */
[----:B-123--:R-:W1:Y:S01]  /*07c0*/  LDS R2, [UR20+0x34] ;  /* 0x00003414ff027984 */ /* 0x00ee620008000800 */
[----:B------:R-:W-:Y:S01]  /*07d0*/  IMAD.MOV.U32 R3, RZ, RZ, 0x1f000000 ;  /* 0x1f000000ff037424 */ /* 0x000fe200078e00ff */
[----:B------:R-:W-:Y:S05]  /*07e0*/  @P2 BREAK B1 ;  /* 0x0000000000012942 */ /* 0x000fea0003800000 */
[----:B-1----:R-:W-:-:S05]  /*07f0*/  LOP3.LUT R2, R2, 0xff000000, R3, 0xb8, !PT ;  /* 0xff00000002027812 */ /* 0x002fca00078eb803 */
[----:B------:R1:W-:Y:S01]  /*0800*/  STS [UR20+0x34], R2 ;  /* 0x00003402ff007988 */ /* 0x0003e20008000814 */
[----:B------:R-:W-:Y:S05]  /*0810*/  @P2 BRA `(.L_x_19) ;  /* 0x0000000000182947 */ /* 0x000fea0003800000 */
[----:B------:R-:W2:Y:S01]  /*0820*/  LDS R3, [UR20+0x38] ;  /* 0x00003814ff037984 */ /* 0x000ea20008000800 */
[----:B-1----:R-:W-:-:S05]  /*0830*/  IMAD.MOV.U32 R2, RZ, RZ, 0xff ;  /* 0x000000ffff027424 */ /* 0x002fca00078e00ff */
[----:B--2---:R-:W-:-:S05]  /*0840*/  LOP3.LUT R2, R3, 0xff, R2, 0xb8, !PT ;  /* 0x000000ff03027812 */ /* 0x004fca00078eb802 */
[----:B------:R4:W-:Y:S02]  /*0850*/  STS [UR20+0x38], R2 ;  /* 0x00003802ff007988 */ /* 0x0009e40008000814 */
.L_x_18:
[----:B------:R-:W-:Y:S05]  /*0860*/  BSYNC B1 ;  /* 0x0000000000017941 */ /* 0x000fea0003800000 */
.L_x_17:
[----:B------:R1:W-:Y:S02]  /*0870*/  @!P2 STS [UR20+0x20], R9 ;  /* 0x00002009ff00a988 */ /* 0x0003e40008000814 */
.L_x_19:
[----:B------:R-:W-:Y:S05]  /*0880*/  BSYNC B2 ;  /* 0x0000000000027941 */ /* 0x000fea0003800000 */
.L_x_16:
[----:B------:R-:W-:Y:S05]  /*0890*/  WARPSYNC.ALL ;  /* 0x0000000000007948 */ /* 0x000fea0003800000 */
[----:B------:R-:W2:Y:S01]  /*08a0*/  LDC R5, c[0x0][0x22c] ;  /* 0x00008b00ff057b82 */ /* 0x000ea20000000800 */
[----:B------:R-:W-:Y:S01]  /*08b0*/  BSSY B2, `(.L_x_20) ;  /* 0x0000010000027945 */ /* 0x000fe20003800000 */
[----:B--2---:R-:W-:-:S05]  /*08c0*/  VIADD R5, R5, 0xffffffff ;  /* 0xffffffff05057836 */ /* 0x004fca0000000000 */
[----:B------:R2:W-:Y:S01]  /*08d0*/  @!P2 STS [UR20+0x24], R5 ;  /* 0x00002405ff00a988 */ /* 0x0005e20008000814 */
[----:B------:R-:W-:Y:S05]  /*08e0*/  @P2 BRA `(.L_x_21) ;  /* 0x0000000000302947 */ /* 0x000fea0003800000 */
[----:B------:R-:W2:Y:S01]  /*08f0*/  LDS R3, [UR20+0x34] ;  /* 0x00003414ff037984 */ /* 0x000ea20008000800 */
[----:B------:R-:W2:Y:S03]  /*0900*/  LDC.64 R10, c[0x0][0x240] ;  /* 0x00009000ff0a7b82 */ /* 0x000ea60000000a00 */
[----:B-1-34-:R-:W1:Y:S01]  /*0910*/  LDS R2, [UR20+0x1c] ;  /* 0x00001c14ff027984 */ /* 0x01ae620008000800 */
[C---:B--2---:R-:W-:Y:S01]  /*0920*/  SHF.L.U64.HI R8, R10.reuse, 0x1, R11 ;  /* 0x000000010a087819 */ /* 0x044fe2000001020b */
[----:B------:R-:W-:-:S03]  /*0930*/  IMAD.SHL.U32 R7, R10, 0x2, RZ ;  /* 0x000000020a077824 */ /* 0x000fc600078e00ff */
[--C-:B------:R-:W-:Y:S02]  /*0940*/  SHF.R.U32.HI R9, RZ, 0x4, R8.reuse ;  /* 0x00000004ff097819 */ /* 0x100fe40000011608 */
[----:B------:R-:W-:-:S05]  /*0950*/  SHF.R.U64 R7, R7, 0x4, R8 ;  /* 0x0000000407077819 */ /* 0x000fca0000001208 */
[----:B------:R2:W-:Y:S01]  /*0960*/  STS [UR20+0xc], R7 ;  /* 0x00000c07ff007988 */ /* 0x0005e20008000814 */
[----:B------:R-:W-:Y:S02]  /*0970*/  LOP3.LUT R3, R3, 0x7, RZ, 0xb8, !PT ;  /* 0x0000000703037812 */ /* 0x000fe400078eb8ff */
[----:B-1----:R-:W-:-:S03]  /*0980*/  LOP3.LUT R2, R2, 0xf, R9, 0xb8, !PT ;  /* 0x0000000f02027812 */ /* 0x002fc600078eb809 */
[----:B------:R2:W-:Y:S04]  /*0990*/  STS [UR20+0x34], R3 ;  /* 0x00003403ff007988 */ /* 0x0005e80008000814 */
[----:B------:R2:W-:Y:S02]  /*09a0*/  STS [UR20+0x1c], R2 ;  /* 0x00001c02ff007988 */ /* 0x0005e40008000814 */
.L_x_21:
[----:B------:R-:W-:Y:S05]  /*09b0*/  BSYNC B2 ;  /* 0x0000000000027941 */ /* 0x000fea0003800000 */
.L_x_20:
[----:B------:R-:W-:Y:S04]  /*09c0*/  BSSY B3, `(.L_x_22) ;  /* 0x000001a000037945 */ /* 0x000fe80003800000 */
[----:B------:R-:W-:Y:S04]  /*09d0*/  BSSY B2, `(.L_x_23) ;  /* 0x0000015000027945 */ /* 0x000fe80003800000 */
[----:B------:R-:W-:Y:S05]  /*09e0*/  @P2 BRA `(.L_x_24) ;  /* 0x0000000000202947 */ /* 0x000fea0003800000 */
[----:B-1234-:R-:W1:Y:S02]  /*09f0*/  LDS R2, [UR20+0x34] ;  /* 0x00003414ff027984 */ /* 0x01ee640008000800 */
[----:B-1----:R-:W-:-:S05]  /*0a00*/  LOP3.LUT R2, R2, 0x38, RZ, 0xb8, !PT ;  /* 0x0000003802027812 */ /* 0x002fca00078eb8ff */
[----:B------:R1:W-:Y:S01]  /*0a10*/  STS [UR20+0x34], R2 ;  /* 0x00003402ff007988 */ /* 0x0003e20008000814 */
[----:B------:R-:W-:Y:S05]  /*0a20*/  @P2 BRA `(.L_x_25) ;  /* 0x0000000000202947 */ /* 0x000fea0003800000 */
[----:B-1----:R-:W1:Y:S01]  /*0a30*/  LDS R2, [UR20+0x8] ;  /* 0x00000814ff027984 */ /* 0x002e620008000800 */
[----:B------:R-:W-:-:S05]  /*0a40*/  IMAD.MOV.U32 R3, RZ, RZ, 0x780 ;  /* 0x00000780ff037424 */ /* 0x000fca00078e00ff */
[----:B-1----:R-:W-:-:S05]  /*0a50*/  LOP3.LUT R2, R2, 0x300, R3, 0xd8, !PT ;  /* 0x0000030002027812 */ /* 0x002fca00078ed803 */
[----:B------:R1:W-:Y:S02]  /*0a60*/  STS [UR20+0x8], R2 ;  /* 0x00000802ff007988 */ /* 0x0003e40008000814 */
.L_x_24:
[----:B------:R-:W-:Y:S05]  /*0a70*/  @P2 BRA `(.L_x_26) ;  /* 0x0000000000282947 */ /* 0x000fea0003800000 */
[----:B-1234-:R-:W1:Y:S02]  /*0a80*/  LDS R2, [UR20+0x8] ;  /* 0x00000814ff027984 */ /* 0x01ee640008000800 */
[----:B-1----:R-:W-:-:S05]  /*0a90*/  LOP3.LUT R2, R2, 0x1800, RZ, 0xb8, !PT ;  /* 0x0000180002027812 */ /* 0x002fca00078eb8ff */
[----:B------:R2:W-:Y:S02]  /*0aa0*/  STS [UR20+0x8], R2 ;  /* 0x00000802ff007988 */ /* 0x0005e40008000814 */
.L_x_25:
[----:B------:R-:W-:Y:S05]  /*0ab0*/  @P2 BREAK B2 ;  /* 0x0000000000022942 */ /* 0x000fea0003800000 */
[----:B------:R-:W-:Y:S05]  /*0ac0*/  @P2 BRA `(.L_x_27) ;  /* 0x0000000000242947 */ /* 0x000fea0003800000 */
[----:B-12---:R-:W1:Y:S01]  /*0ad0*/  LDS R2, [UR20+0x8] ;  /* 0x00000814ff027984 */ /* 0x006e620008000800 */
[----:B------:R-:W-:-:S05]  /*0ae0*/  IMAD.MOV.U32 R3, RZ, RZ, 0x6000 ;  /* 0x00006000ff037424 */ /* 0x000fca00078e00ff */
[----:B-1----:R-:W-:-:S04]  /*0af0*/  LOP3.LUT R2, R2, 0x4000, R3, 0xd8, !PT ;  /* 0x0000400002027812 */ /* 0x002fc800078ed803 */
[----:B------:R-:W-:-:S05]  /*0b00*/  LOP3.LUT R2, R2, 0x400000, RZ, 0xb8, !PT ;  /* 0x0040000002027812 */ /* 0x000fca00078eb8ff */
[----:B------:R1:W-:Y:S02]  /*0b10*/  STS [UR20+0x8], R2 ;  /* 0x00000802ff007988 */ /* 0x0003e40008000814 */
.L_x_26:
[----:B------:R-:W-:Y:S05]  /*0b20*/  BSYNC B2 ;  /* 0x0000000000027941 */ /* 0x000fea0003800000 */
.L_x_23:
[----:B-1234-:R-:W1:Y:S02]  /*0b30*/  @!P2 LDS R2, [UR20+0x8] ;  /* 0x00000814ff02a984 */ /* 0x01ee640008000800 */
[----:B-1----:R-:W-:-:S05]  /*0b40*/  @!P2 LOP3.LUT R2, R2, 0x8000, RZ, 0xb8, !PT ;  /* 0x000080000202a812 */ /* 0x002fca00078eb8ff */
[----:B------:R3:W-:Y:S02]  /*0b50*/  @!P2 STS [UR20+0x8], R2 ;  /* 0x00000802ff00a988 */ /* 0x0007e40008000814 */
.L_x_27:
[----:B------:R-:W-:Y:S05]  /*0b60*/  BSYNC B3 ;  /* 0x0000000000037941 */ /* 0x000fea0003800000 */
.L_x_22:
[----:B------:R-:W-:Y:S05]  /*0b70*/  WARPSYNC.ALL ;  /* 0x0000000000007948 */ /* 0x000fea0003800000 */
[----:B------:R-:W-:-:S04]  /*0b80*/  UIADD3 UR25, UR5, 0x80, URZ ;  /* 0x0000008005197890 */ /* 0x000fc8000fffe03f */
[----:B------:R-:W-:-:S04]  /*0b90*/  UIADD3 UR24, UP0, UR25, UR26, URZ ;  /* 0x0000001a19187290 */ /* 0x000fc8000ff1e03f */
[----:B------:R-:W-:Y:S01]  /*0ba0*/  ULEA.HI.X.SX32 UR25, UR25, UR27, 0x1, UP0 ;  /* 0x0000001b19197291 */ /* 0x000fe200080f0e3f */
[----:B------:R-:W-:Y:S11]  /*0bb0*/  @P0 BRA `(.L_x_28) ;  /* 0x0000000000280947 */ /* 0x000ff60003800000 */
[----:B-123--:R-:W1:Y:S01]  /*0bc0*/  S2R R2, SR_LANEID ;  /* 0x0000000000027919 */ /* 0x00ee620000000000 */
[----:B------:R-:W-:Y:S05]  /*0bd0*/  WARPSYNC.ALL ;  /* 0x0000000000007948 */ /* 0x000fea0003800000 */
[----:B-1----:R-:W-:-:S05]  /*0be0*/  IMAD.SHL.U32 R8, R2, 0x4, RZ ;  /* 0x0000000402087824 */ /* 0x002fca00078e00ff */
[----:B------:R-:W1:Y:S01]  /*0bf0*/  LDS R7, [R8+UR20] ;  /* 0x0000001408077984 */ /* 0x000e620008000800 */
[----:B------:R-:W-:-:S05]  /*0c00*/  IADD3 R2, P1, R8, UR24, RZ ;  /* 0x0000001808027c10 */ /* 0x000fca000ff3e0ff */
[----:B------:R-:W-:-:S05]  /*0c10*/  IMAD.X R3, RZ, RZ, UR25, P1 ;  /* 0x00000019ff037e24 */ /* 0x000fca00088e06ff */
[----:B-1----:R4:W2:Y:S01]  /*0c20*/  ATOMG.E.EXCH.STRONG.GPU PT, RZ, [R2], R7 ;  /* 0x0000000702ff73a8 */ /* 0x0028a200041ee100 */
[----:B------:R-:W-:-:S04]  /*0c30*/  DEPBAR {5,4,3,2,1,0} ;  /* 0x0000003f0000791a */ /* 0x000fc80000000000 */
[----:B------:R4:W-:Y:S01]  /*0c40*/  UTMACCTL.IV [UR24] ;  /* 0x00000000180079b9 */ /* 0x0009e20008000000 */
[----:B------:R-:W-:Y:S01]  /*0c50*/  NOP ;  /* 0x0000000000007918 */ /* 0x000fe20000000000 */
.L_x_28:
[----:B------:R-:W-:Y:S05]  /*0c60*/  @P0 BRA `(.L_x_29) ;  /* 0x00000000000c0947 */ /* 0x000fea0003800000 */
[----:B------:R0:W-:Y:S01]  /*0c70*/  UTMACMDFLUSH ;  /* 0x00000000000079b7 */ /* 0x0001e20000000000 */
[----:B------:R-:W-:Y:S05]  /*0c80*/  @P0 BRA `(.L_x_29) ;  /* 0x0000000000040947 */ /* 0x000fea0003800000 */
[----:B------:R-:W-:-:S04]  /*0c90*/  DEPBAR.LE SB0, 0x0 ;  /* 0x000080000000791a */ /* 0x000fc80000000000 */
.L_x_29:
[----:B------:R-:W-:Y:S05]  /*0ca0*/  WARPSYNC.ALL ;  /* 0x0000000000007948 */ /* 0x000fea0003800000 */
[----:B--2---:R-:W-:Y:S06]  /*0cb0*/  BAR.SYNC.DEFER_BLOCKING 0x0 ;  /* 0x0000000000007b1d */ /* 0x004fec0000010000 */
[----:B------:R-:W-:Y:S02]  /*0cc0*/  BSSY B3, `(.L_x_30) ;  /* 0x000000b000037945 */ /* 0x000fe40003800000 */
[----:B------:R-:W-:Y:S06]  /*0cd0*/  BAR.SYNC.DEFER_BLOCKING 0x0 ;  /* 0x0000000000007b1d */ /* 0x000fec0000010000 */
[----:B------:R2:W-:Y:S01]  /*0ce0*/  @!P0 STS [R12], RZ ;  /* 0x000000ff0c008388 */ /* 0x0005e20000000800 */
[----:B------:R-:W-:Y:S01]  /*0cf0*/  NOP ;  /* 0x0000000000007918 */ /* 0x000fe20000000000 */
[----:B------:R-:W-:Y:S05]  /*0d00*/  @P2 BRA `(.L_x_31) ;  /* 0x0000000000182947 */ /* 0x000fea0003800000 */
[----:B-1-34-:R-:W1:Y:S01]  /*0d10*/  LDS R2, [UR20+0x8] ;  /* 0x00000814ff027984 */ /* 0x01ae620008000800 */
[----:B------:R-:W3:Y:S01]  /*0d20*/  LDC.64 R8, c[0x0][0x220] ;  /* 0x00008800ff087b82 */ /* 0x000ee20000000a00 */
[----:B------:R-:W-:Y:S02]  /*0d30*/  IMAD.MOV.U32 R3, RZ, RZ, 0x70 ;  /* 0x00000070ff037424 */ /* 0x000fe400078e00ff */
[----:B---3--:R3:W-:Y:S03]  /*0d40*/  STS.64 [UR20], R8 ;  /* 0x00000008ff007988 */ /* 0x0087e60008000a14 */
[----:B-1----:R-:W-:-:S05]  /*0d50*/  LOP3.LUT R2, R2, 0x10, R3, 0xd8, !PT ;  /* 0x0000001002027812 */ /* 0x002fca00078ed803 */
[----:B------:R3:W-:Y:S02]  /*0d60*/  STS [UR20+0x8], R2 ;  /* 0x00000802ff007988 */ /* 0x0007e40008000814 */
.L_x_31:
[----:B----4-:R-:W-:Y:S05]  /*0d70*/  BSYNC B3 ;  /* 0x0000000000037941 */ /* 0x010fea0003800000 */
.L_x_30:
[----:B------:R-:W-:Y:S04]  /*0d80*/  BSSY B4, `(.L_x_32) ;  /* 0x0000011000047945 */ /* 0x000fe80003800000 */
[----:B------:R-:W-:Y:S04]  /*0d90*/  BSSY B3, `(.L_x_33) ;  /* 0x000000e000037945 */ /* 0x000fe80003800000 */
[----:B------:R-:W-:Y:S05]  /*0da0*/  @P2 BRA `(.L_x_34) ;  /* 0x0000000000242947 */ /* 0x000fea0003800000 */
[----:B-1-3--:R-:W1:Y:S01]  /*0db0*/  LDS R2, [UR20+0x34] ;  /* 0x00003414ff027984 */ /* 0x00ae620008000800 */
[----:B------:R-:W-:-:S05]  /*0dc0*/  IMAD.MOV.U32 R3, RZ, RZ, 0x3f000000 ;  /* 0x3f000000ff037424 */ /* 0x000fca00078e00ff */
[----:B-1----:R-:W-:-:S05]  /*0dd0*/  LOP3.LUT R2, R2, 0xff000000, R3, 0xb8, !PT ;  /* 0xff00000002027812 */ /* 0x002fca00078eb803 */
[----:B------:R1:W-:Y:S01]  /*0de0*/  STS [UR20+0x34], R2 ;  /* 0x00003402ff007988 */ /* 0x0003e20008000814 */
[----:B------:R-:W-:Y:S05]  /*0df0*/  @P2 BRA `(.L_x_35) ;  /* 0x00000000001c2947 */ /* 0x000fea0003800000 */
[----:B-1----:R-:W1:Y:S01]  /*0e00*/  LDS R2, [UR20+0x38] ;  /* 0x00003814ff027984 */ /* 0x002e620008000800 */
[----:B------:R-:W-:-:S05]  /*0e10*/  IMAD.MOV.U32 R3, RZ, RZ, 0x3f ;  /* 0x0000003fff037424 */ /* 0x000fca00078e00ff */
[----:B-1----:R-:W-:-:S05]  /*0e20*/  LOP3.LUT R2, R2, 0xff, R3, 0xb8, !PT ;  /* 0x000000ff02027812 */ /* 0x002fca00078eb803 */
[----:B------:R4:W-:Y:S02]  /*0e30*/  STS [UR20+0x38], R2 ;  /* 0x00003802ff007988 */ /* 0x0009e40008000814 */
.L_x_34:
[----:B------:R-:W-:Y:S05]  /*0e40*/  @P2 BREAK B3 ;  /* 0x0000000000032942 */ /* 0x000fea0003800000 */
[----:B------:R-:W-:Y:S05]  /*0e50*/  @P2 BRA `(.L_x_36) ;  /* 0x00000000000c2947 */ /* 0x000fea0003800000 */
[----:B------:R1:W-:Y:S02]  /*0e60*/  STS [UR20+0x20], R5 ;  /* 0x00002005ff007988 */ /* 0x0003e40008000814 */
.L_x_35:
[----:B------:R-:W-:Y:S05]  /*0e70*/  BSYNC B3 ;  /* 0x0000000000037941 */ /* 0x000fea0003800000 */
.L_x_33:
[----:B------:R1:W-:Y:S02]  /*0e80*/  @!P2 STS [UR20+0x24], R4 ;  /* 0x00002404ff00a988 */ /* 0x0003e40008000814 */
.L_x_36:
[----:B------:R-:W-:Y:S05]  /*0e90*/  BSYNC B4 ;  /* 0x0000000000047941 */ /* 0x000fea0003800000 */
.L_x_32:
[----:B------:R-:W-:Y:S05]  /*0ea0*/  WARPSYNC.ALL ;  /* 0x0000000000007948 */ /* 0x000fea0003800000 */
[----:B------:R-:W-:Y:S04]  /*0eb0*/  BSSY B4, `(.L_x_37) ;  /* 0x000000e000047945 */ /* 0x000fe80003800000 */
[----:B------:R-:W-:Y:S05]  /*0ec0*/  @P2 BRA `(.L_x_38) ;  /* 0x0000000000302947 */ /* 0x000fea0003800000 */
[----:B------:R-:W5:Y:S01]  /*0ed0*/  LDS R3, [UR20+0x34] ;  /* 0x00003414ff037984 */ /* 0x000f620008000800 */
[----:B-1----:R-:W1:Y:S03]  /*0ee0*/  LDC.64 R4, c[0x0][0x248] ;  /* 0x00009200ff047b82 */ /* 0x002e660000000a00 */
[----:B---34-:R-:W3:Y:S01]  /*0ef0*/  LDS R2, [UR20+0x1c] ;  /* 0x00001c14ff027984 */ /* 0x018ee20008000800 */
[C---:B-1----:R-:W-:Y:S01]  /*0f00*/  SHF.L.U64.HI R5, R4.reuse, 0x1, R5 ;  /* 0x0000000104057819 */ /* 0x042fe20000010205 */
[----:B------:R-:W-:-:S03]  /*0f10*/  IMAD.SHL.U32 R4, R4, 0x2, RZ ;  /* 0x0000000204047824 */ /* 0x000fc600078e00ff */
[--C-:B------:R-:W-:Y:S02]  /*0f20*/  SHF.R.U32.HI R7, RZ, 0x4, R5.reuse ;  /* 0x00000004ff077819 */ /* 0x100fe40000011605 */
[----:B------:R-:W-:-:S05]  /*0f30*/  SHF.R.U64 R4, R4, 0x4, R5 ;  /* 0x0000000404047819 */ /* 0x000fca0000001205 */
[----:B------:R1:W-:Y:S01]  /*0f40*/  STS [UR20+0xc], R4 ;  /* 0x00000c04ff007988 */ /* 0x0003e20008000814 */
[----:B-----5:R-:W-:Y:S02]  /*0f50*/  LOP3.LUT R3, R3, 0x7, RZ, 0xb8, !PT ;  /* 0x0000000703037812 */ /* 0x020fe400078eb8ff */
[----:B---3--:R-:W-:-:S03]  /*0f60*/  LOP3.LUT R2, R2, 0xf, R7, 0xb8, !PT ;  /* 0x0000000f02027812 */ /* 0x008fc600078eb807 */
[----:B------:R1:W-:Y:S04]  /*0f70*/  STS [UR20+0x34], R3 ;  /* 0x00003403ff007988 */ /* 0x0003e80008000814 */
[----:B------:R1:W-:Y:S02]  /*0f80*/  STS [UR20+0x1c], R2 ;  /* 0x00001c02ff007988 */ /* 0x0003e40008000814 */
.L_x_38:
[----:B------:R-:W-:Y:S05]  /*0f90*/  BSYNC B4 ;  /* 0x0000000000047941 */ /* 0x000fea0003800000 */
.L_x_37:
        /* <DEDUP_REMOVED lines=11> */
.L_x_41:
[----:B------:R-:W-:Y:S05]  /*1050*/  @P2 BRA `(.L_x_43) ;  /* 0x0000000000282947 */ /* 0x000fea0003800000 */
[----:B-1-34-:R-:W1:Y:S02]  /*1060*/  LDS R2, [UR20+0x8] ;  /* 0x00000814ff027984 */ /* 0x01ae640008000800 */
[----:B-1----:R-:W-:-:S05]  /*1070*/  LOP3.LUT R2, R2, 0x1800, RZ, 0xb8, !PT ;  /* 0x0000180002027812 */ /* 0x002fca00078eb8ff */
[----:B------:R3:W-:Y:S02]  /*1080*/  STS [UR20+0x8], R2 ;  /* 0x00000802ff007988 */ /* 0x0007e40008000814 */
.L_x_42:
[----:B------:R-:W-:Y:S05]  /*1090*/  @P2 BREAK B5 ;  /* 0x0000000000052942 */ /* 0x000fea0003800000 */
[----:B------:R-:W-:Y:S05]  /*10a0*/  @P2 BRA `(.L_x_44) ;  /* 0x0000000000242947 */ /* 0x000fea0003800000 */
[----:B-1-3--:R-:W1:Y:S01]  /*10b0*/  LDS R2, [UR20+0x8] ;  /* 0x00000814ff027984 */ /* 0x00ae620008000800 */
[----:B------:R-:W-:-:S05]  /*10c0*/  IMAD.MOV.U32 R3, RZ, RZ, 0x6000 ;  /* 0x00006000ff037424 */ /* 0x000fca00078e00ff */
[----:B-1----:R-:W-:-:S04]  /*10d0*/  LOP3.LUT R2, R2, 0x6000, R3, 0xd8, !PT ;  /* 0x0000600002027812 */ /* 0x002fc800078ed803 */
[----:B------:R-:W-:-:S05]  /*10e0*/  LOP3.LUT R2, R2, 0x400000, RZ, 0xb8, !PT ;  /* 0x0040000002027812 */ /* 0x000fca00078eb8ff */
[----:B------:R1:W-:Y:S02]  /*10f0*/  STS [UR20+0x8], R2 ;  /* 0x00000802ff007988 */ /* 0x0003e40008000814 */
.L_x_43:
[----:B------:R-:W-:Y:S05]  /*1100*/  BSYNC B5 ;  /* 0x0000000000057941 */ /* 0x000fea0003800000 */
.L_x_40:
[----:B-1-34-:R-:W1:Y:S02]  /*1110*/  @!P2 LDS R2, [UR20+0x8] ;  /* 0x00000814ff02a984 */ /* 0x01ae640008000800 */
[----:B-1----:R-:W-:-:S05]  /*1120*/  @!P2 LOP3.LUT R2, R2, 0x8000, RZ, 0xb8, !PT ;  /* 0x000080000202a812 */ /* 0x002fca00078eb8ff */
[----:B------:R4:W-:Y:S02]  /*1130*/  @!P2 STS [UR20+0x8], R2 ;  /* 0x00000802ff00a988 */ /* 0x0009e40008000814 */
.L_x_44:
[----:B------:R-:W-:Y:S05]  /*1140*/  BSYNC B4 ;  /* 0x0000000000047941 */ /* 0x000fea0003800000 */
.L_x_39:
[----:B------:R-:W-:Y:S05]  /*1150*/  WARPSYNC.ALL ;  /* 0x0000000000007948 */ /* 0x000fea0003800000 */
[----:B------:R-:W-:Y:S01]  /*1160*/  UIADD3 UR5, UR5, 0x100, URZ ;  /* 0x0000010005057890 */ /* 0x000fe2000fffe03f */
[----:B------:R-:W-:Y:S02]  /*1170*/  ISETP.GE.AND P1, PT, R13, 0x1, PT ;  /* 0x000000010d00780c */ /* 0x000fe40003f26270 */
[----:B------:R-:W-:Y:S02]  /*1180*/  CS2R R24, SRZ ;  /* 0x0000000000187805 */ /* 0x000fe4000001ff00 */
[----:B------:R-:W-:Y:S01]  /*1190*/  CS2R R26, SRZ ;  /* 0x00000000001a7805 */ /* 0x000fe2000001ff00 */
[----:B------:R-:W-:Y:S01]  /*11a0*/  UIADD3 UR26, UP0, UR5, UR26, URZ ;  /* 0x0000001a051a7290 */ /* 0x000fe2000ff1e03f */
[----:B------:R-:W-:-:S02]  /*11b0*/  CS2R R28, SRZ ;  /* 0x00000000001c7805 */ /* 0x000fc4000001ff00 */
[----:B------:R-:W-:Y:S02]  /*11c0*/  CS2R R30, SRZ ;  /* 0x00000000001e7805 */ /* 0x000fe4000001ff00 */
[----:B------:R-:W-:Y:S01]  /*11d0*/  CS2R R32, SRZ ;  /* 0x0000000000207805 */ /* 0x000fe2000001ff00 */
[----:B------:R-:W-:Y:S01]  /*11e0*/  ULEA.HI.X.SX32 UR27, UR5, UR27, 0x1, UP0 ;  /* 0x0000001b051b7291 */ /* 0x000fe200080f0e3f */
[----:B------:R-:W-:Y:S02]  /*11f0*/  CS2R R34, SRZ ;  /* 0x0000000000227805 */ /* 0x000fe4000001ff00 */
[----:B------:R-:W-:Y:S02]  /*1200*/  CS2R R36, SRZ ;  /* 0x0000000000247805 */ /* 0x000fe4000001ff00 */
[----:B------:R-:W-:Y:S02]  /*1210*/  CS2R R38, SRZ ;  /* 0x0000000000267805 */ /* 0x000fe4000001ff00 */
[----:B------:R-:W-:-:S02]  /*1220*/  CS2R R40, SRZ ;  /* 0x0000000000287805 */ /* 0x000fc4000001ff00 */
[----:B------:R-:W-:Y:S02]  /*1230*/  CS2R R42, SRZ ;  /* 0x00000000002a7805 */ /* 0x000fe4000001ff00 */
[----:B------:R-:W-:Y:S02]  /*1240*/  CS2R R44, SRZ ;  /* 0x00000000002c7805 */ /* 0x000fe4000001ff00 */
        /* <DEDUP_REMOVED lines=40> */
[----:B------:R-:W-:Y:S01]  /*14d0*/  CS2R R126, SRZ ;  /* 0x00000000007e7805 */ /* 0x000fe2000001ff00 */
[----:B------:R-:W-:Y:S01]  /*14e0*/  IMAD.MOV.U32 R128, RZ, RZ, RZ ;  /* 0x000000ffff807224 */ /* 0x000fe200078e00ff */
[----:B------:R-:W-:Y:S06]  /*14f0*/  @P0 BRA `(.L_x_45) ;  /* 0x0000000000280947 */ /* 0x000fec0003800000 */
[----:B-1-34-:R-:W1:Y:S01]  /*1500*/  S2R R2, SR_LANEID ;  /* 0x0000000000027919 */ /* 0x01ae620000000000 */
[----:B------:R-:W-:Y:S05]  /*1510*/  WARPSYNC.ALL ;  /* 0x0000000000007948 */ /* 0x000fea0003800000 */
[----:B-1----:R-:W-:-:S05]  /*1520*/  IMAD.SHL.U32 R4, R2, 0x4, RZ ;  /* 0x0000000402047824 */ /* 0x002fca00078e00ff */
[----:B------:R-:W1:Y:S01]  /*1530*/  LDS R5, [R4+UR20] ;  /* 0x0000001404057984 */ /* 0x000e620008000800 */
[----:B------:R-:W-:-:S05]  /*1540*/  IADD3 R2, P3, R4, UR26, RZ ;  /* 0x0000001a04027c10 */ /* 0x000fca000ff7e0ff */
[----:B------:R-:W-:-:S05]  /*1550*/  IMAD.X R3, RZ, RZ, UR27, P3 ;  /* 0x0000001bff037e24 */ /* 0x000fca00098e06ff */
[----:B-1----:R1:W3:Y:S01]  /*1560*/  ATOMG.E.EXCH.STRONG.GPU PT, RZ, [R2], R5 ;  /* 0x0000000502ff73a8 */ /* 0x0022e200041ee100 */
[----:B------:R-:W-:-:S04]  /*1570*/  DEPBAR {5,4,3,2,1,0} ;  /* 0x0000003f0000791a */ /* 0x000fc80000000000 */
[----:B------:R1:W-:Y:S01]  /*1580*/  UTMACCTL.IV [UR26] ;  /* 0x000000001a0079b9 */ /* 0x0003e20008000000 */
[----:B------:R-:W-:Y:S01]  /*1590*/  NOP ;  /* 0x0000000000007918 */ /* 0x000fe20000000000 */
.L_x_45:
[----:B------:R-:W-:Y:S05]  /*15a0*/  @P0 BRA `(.L_x_46) ;  /* 0x00000000000c0947 */ /* 0x000fea0003800000 */
[----:B------:R0:W-:Y:S01]  /*15b0*/  UTMACMDFLUSH ;  /* 0x00000000000079b7 */ /* 0x0001e20000000000 */
[----:B------:R-:W-:Y:S05]  /*15c0*/  @P0 BRA `(.L_x_46) ;  /* 0x0000000000040947 */ /* 0x000fea0003800000 */
[----:B------:R-:W-:-:S04]  /*15d0*/  DEPBAR.LE SB0, 0x0 ;  /* 0x000080000000791a */ /* 0x000fc80000000000 */
.L_x_46:
[----:B------:R-:W-:Y:S05]  /*15e0*/  WARPSYNC.ALL ;  /* 0x0000000000007948 */ /* 0x000fea0003800000 */
[----:B---3--:R-:W-:Y:S01]  /*15f0*/  BAR.SYNC.DEFER_BLOCKING 0x0 ;  /* 0x0000000000007b1d */ /* 0x008fe20000010000 */
[----:B------:R-:W-:Y:S01]  /*1600*/  USHF.L.U32 UR15, UR30, 0x8, URZ ;  /* 0x000000081e0f7899 */ /* 0x000fe2000800063f */
[----:B------:R-:W-:Y:S01]  /*1610*/  IMAD.MOV.U32 R129, RZ, RZ, RZ ;  /* 0x000000ffff817224 */ /* 0x000fe200078e00ff */
[----:B------:R-:W-:Y:S02]  /*1620*/  CS2R R130, SRZ ;  /* 0x0000000000827805 */ /* 0x000fe4000001ff00 */
[----:B------:R-:W-:-:S02]  /*1630*/  CS2R R132, SRZ ;  /* 0x0000000000847805 */ /* 0x000fc4000001ff00 */
[----:B------:R-:W-:Y:S01]  /*1640*/  CS2R R134, SRZ ;  /* 0x0000000000867805 */ /* 0x000fe2000001ff00 */
[----:B------:R-:W-:Y:S01]  /*1650*/  VOTEU.ALL UP0, P2 ;  /* 0x00000000003f7886 */ /* 0x000fe20001000000 */
[----:B------:R-:W-:Y:S01]  /*1660*/  UMOV UR6, 0x1 ;  /* 0x0000000100067882 */ /* 0x000fe20000000000 */
[----:B------:R-:W-:Y:S01]  /*1670*/  VOTEU.ALL UP1, P2 ;  /* 0x00000000003f7886 */ /* 0x000fe20001020000 */
[----:B------:R-:W-:Y:S01]  /*1680*/  VOTEU.ALL UP2, P2 ;  /* 0x00000000003f7886 */ /* 0x000fe20001040000 */
[----:B------:R-:W-:Y:S01]  /*1690*/  CS2R R136, SRZ ;  /* 0x0000000000887805 */ /* 0x000fe2000001ff00 */
[----:B------:R-:W-:-:S04]  /*16a0*/  @!UP0 UIADD3 UR8, -UR6, 0x100000, URZ ;  /* 0x0010000006088890 */ /* 0x000fc8000fffe13f */
[----:B------:R-:W-:Y:S02]  /*16b0*/  @!UP0 USHF.L.U32 UR9, UR8, 0xb, URZ ;  /* 0x0000000b08098899 */ /* 0x000fe4000800063f */
[----:B------:R-:W-:Y:S01]  /*16c0*/  @!UP0 USHF.L.U32 UR8, UR8, 0x1, URZ ;  /* 0x0000000108088899 */ /* 0x000fe2000800063f */
        /* <DEDUP_REMOVED lines=9> */
[----:B------:R-:W-:Y:S01]  /*1760*/  VOTEU.ALL UP0, P2 ;  /* 0x00000000003f7886 */ /* 0x000fe20001000000 */
[----:B------:R-:W-:Y:S02]  /*1770*/  CS2R R144, SRZ ;  /* 0x0000000000907805 */ /* 0x000fe4000001ff00 */
[----:B------:R-:W-:Y:S02]  /*1780*/  CS2R R146, SRZ ;  /* 0x0000000000927805 */ /* 0x000fe4000001ff00 */
[----:B------:R-:W-:Y:S02]  /*1790*/  CS2R R148, SRZ ;  /* 0x0000000000947805 */ /* 0x000fe4000001ff00 */
[----:B------:R-:W-:Y:S01]  /*17a0*/  CS2R R150, SRZ ;  /* 0x0000000000967805 */ /* 0x000fe2000001ff00 */
[----:B------:R-:W3:Y:S02]  /*17b0*/  FENCE.VIEW.ASYNC.S ;  /* 0x00000000000073c6 */ /* 0x000ee40000000000 */
[----:B---3--:R-:W3:Y:S02]  /*17c0*/  @!UP0 SYNCS.EXCH.64 URZ, [UR20+0xf000], UR8 ;  /* 0x00f00008143f85b2 */ /* 0x008ee40008000100 */
[----:B---3--:R-:W-:Y:S06]  /*17d0*/  BAR.SYNC.DEFER_BLOCKING 0x0 ;  /* 0x0000000000007b1d */ /* 0x008fec0000010000 */
[----:B------:R3:W4:Y:S02]  /*17e0*/  @!UP1 SYNCS.EXCH.64 URZ, [UR20+0xf008], UR10 ;  /* 0x00f0080a143f95b2 */ /* 0x0007240008000100 */
[----:B----4-:R-:W-:Y:S01]  /*17f0*/  BAR.SYNC.DEFER_BLOCKING 0x0 ;  /* 0x0000000000007b1d */ /* 0x010fe20000010000 */
[----:B---3--:R-:W-:-:S05]  /*1800*/  USHF.L.U32 UR11, UR31, 0x6, URZ ;  /* 0x000000061f0b7899 */ /* 0x008fca000800063f */
[----:B------:R3:W4:Y:S01]  /*1810*/  @!UP2 SYNCS.EXCH.64 URZ, [UR20+0xf010], UR6 ;  /* 0x00f01006143fa5b2 */ /* 0x0007220008000100 */
[----:B------:R-:W-:Y:S06]  /*1820*/  @!P1 BRA `(.L_x_47) ;  /* 0x0000000400fc9947 */ /* 0x000fec0003800000 */
        /* <DEDUP_REMOVED lines=63> */
[----:B------:R-:W-:Y:S01]  /*1c20*/  CS2R R150, SRZ ;  /* 0x0000000000967805 */ /* 0x000fe2000001ff00 */
[----:B------:R-:W-:Y:S01]  /*1c30*/  UMOV UR5, URZ ;  /* 0x0000003f00057c82 */ /* 0x000fe20008000000 */
[----:B------:R-:W-:-:S05]  /*1c40*/  UMOV UR10, URZ ;  /* 0x0000003f000a7c82 */ /* 0x000fca0008000000 */
.L_x_49:
[----:B----4-:R-:W-:Y:S01]  /*1c50*/  BAR.SYNC.DEFER_BLOCKING 0x0 ;  /* 0x0000000000007b1d */ /* 0x010fe20000010000 */
[----:B------:R-:W-:Y:S01]  /*1c60*/  ULEA UR32, UR5, UR20, 0x3 ;  /* 0x0000001405207291 */ /* 0x000fe2000f8e183f */
[----:B-1----:R-:W-:Y:S01]  /*1c70*/  @!P2 IMAD.MOV.U32 R3, RZ, RZ, 0x5000 ;  /* 0x00005000ff03a424 */ /* 0x002fe200078e00ff */
[----:B------:R-:W-:Y:S01]  /*1c80*/  ELECT P0, URZ, PT ;  /* 0x00000000003f782f */ /* 0x000fe20003800000 */
[----:B------:R-:W-:Y:S01]  /*1c90*/  IMAD.U32 R2, RZ, RZ, UR4 ;  /* 0x00000004ff027e24 */ /* 0x000fe2000f8e00ff */
[----:B------:R-:W-:Y:S02]  /*1ca0*/  ULEA UR8, UR5, UR20, 0xc ;  /* 0x0000001405087291 */ /* 0x000fe4000f8e603f */
[----:B------:R-:W-:Y:S02]  /*1cb0*/  ISETP.LT.U32.AND P0, PT, R6, 0x20, P0 ;  /* 0x000000200600780c */ /* 0x000fe40000701070 */
[----:B------:R-:W-:Y:S02]  /*1cc0*/  ELECT P1, URZ, PT ;  /* 0x00000000003f782f */ /* 0x000fe40003820000 */
[----:B------:R-:W-:Y:S01]  /*1cd0*/  SHF.L.U32 R2, R2, 0x1f, RZ ;  /* 0x0000001f02027819 */ /* 0x000fe200000006ff */
[----:B------:R-:W-:Y:S01]  /*1ce0*/  UIADD3 UR8, UR8, 0xc000, URZ ;  /* 0x0000c00008087890 */ /* 0x000fe2000fffe03f */
[----:B------:R-:W-:Y:S01]  /*1cf0*/  ISETP.LT.U32.AND P1, PT, R6, 0x20, P1 ;  /* 0x000000200600780c */ /* 0x000fe20000f21070 */
[----:B------:R-:W-:Y:S01]  /*1d00*/  ULEA UR12, UR5, UR20, 0xe ;  /* 0x00000014050c7291 */ /* 0x000fe2000f8e703f */
[----:B------:R-:W-:Y:S01]  /*1d10*/  UMOV UR14, UR10 ;  /* 0x0000000a000e7c82 */ /* 0x000fe20008000000 */
[----:B------:R-:W-:-:S02]  /*1d20*/  USHF.R.U32.HI UR21, URZ, 0x4, UR8 ;  /* 0x000000043f157899 */ /* 0x000fc40008011608 */
[----:B------:R-:W-:Y:S02]  /*1d30*/  USHF.R.U32.HI UR18, URZ, 0x4, UR12 ;  /* 0x000000043f127899 */ /* 0x000fe4000801160c */
[----:B------:R-:W-:Y:S01]  /*1d40*/  VOTEU.ANY UP0, P0 ;  /* 0x00000000003f7886 */ /* 0x000fe20000000100 */
[----:B------:R-:W-:Y:S01]  /*1d50*/  VOTEU.ANY UP2, P0 ;  /* 0x00000000003f7886 */ /* 0x000fe20000040100 */
[----:B------:R-:W-:Y:S01]  /*1d60*/  USGXT.U32 UR21, UR21, 0xe ;  /* 0x0000000e1515789a */ /* 0x000fe20008000000 */
[----:B------:R1:W-:Y:S01]  /*1d70*/  @!P2 SYNCS.ARRIVE.TRANS64 RZ, [UR32+0xf000], R3 ;  /* 0x00f00003ffffa9a7 */ /* 0x0003e20008000020 */
[----:B------:R-:W-:Y:S01]  /*1d80*/  BAR.SYNC.DEFER_BLOCKING 0x0 ;  /* 0x0000000000007b1d */ /* 0x000fe20000010000 */
[----:B------:R-:W-:Y:S02]  /*1d90*/  @UP0 UIADD3 UR9, UR32, 0xf000, URZ ;  /* 0x0000f00020090890 */ /* 0x000fe4000fffe03f */
[----:B------:R-:W-:-:S03]  /*1da0*/  USGXT.U32 UR18, UR18, 0xe ;  /* 0x0000000e1212789a */ /* 0x000fc60008000000 */
[----:B---3--:R-:W-:Y:S01]  /*1db0*/  @UP0 UMOV UR6, UR22 ;  /* 0x0000001600060c82 */ /* 0x008fe20008000000 */
[----:B------:R-:W-:Y:S01]  /*1dc0*/  @UP0 UMOV UR7, UR23 ;  /* 0x0000001700070c82 */ /* 0x000fe20008000000 */
[----:B------:R-:W-:Y:S01]  /*1dd0*/  VOTEU.ANY UP1, P1 ;  /* 0x00000000003f7886 */ /* 0x000fe20000820100 */
[----:B------:R-:W-:Y:S01]  /*1de0*/  VOTEU.ANY UP3, P1 ;  /* 0x00000000003f7886 */ /* 0x000fe20000860100 */
[----:B------:R-:W-:Y:S01]  /*1df0*/  UMOV UR19, 0x80000020 ;  /* 0x8000002000137882 */ /* 0x000fe20000000000 */
[----:B------:R-:W-:Y:S01]  /*1e00*/  UMOV UR16, UR21 ;  /* 0x0000001500107c82 */ /* 0x000fe20008000000 */
[----:B------:R-:W-:Y:S01]  /*1e10*/  UMOV UR17, 0x80000020 ;  /* 0x8000002000117882 */ /* 0x000fe20000000000 */
[----:B------:R-:W-:Y:S01]  /*1e20*/  @UP1 UIADD3 UR13, UR32, 0xf000, URZ ;  /* 0x0000f000200d1890 */ /* 0x000fe2000fffe03f */
[----:B------:R-:W-:Y:S01]  /*1e30*/  @UP1 UMOV UR28, UR24 ;  /* 0x00000018001c1c82 */ /* 0x000fe20008000000 */
[----:B------:R-:W-:Y:S01]  /*1e40*/  @UP1 UMOV UR29, UR25 ;  /* 0x00000019001d1c82 */ /* 0x000fe20008000000 */
[----:B------:R1:W-:Y:S01]  /*1e50*/  @UP2 UTMALDG.2D [UR8], [UR6] ;  /* 0x00000008060025b4 */ /* 0x0003e20008008000 */
[----:B------:R3:W-:Y:S06]  /*1e60*/  MEMBAR.ALL.CTA ;  /* 0x0000000000007992 */ /* 0x0007ec0000008000 */
[----:B---3--:R-:W3:Y:S02]  /*1e70*/  FENCE.VIEW.ASYNC.S ;  /* 0x00000000000073c6 */ /* 0x008ee40000000000 */
[----:B---3--:R-:W-:Y:S06]  /*1e80*/  BAR.SYNC.DEFER_BLOCKING 0x0 ;  /* 0x0000000000007b1d */ /* 0x008fec0000010000 */
[----:B------:R1:W-:Y:S02]  /*1e90*/  @UP3 UTMALDG.2D [UR12], [UR28] ;  /* 0x0000000c1c0035b4 */ /* 0x0003e40008008000 */
[----:B------:R-:W-:Y:S06]  /*1ea0*/  BAR.SYNC.DEFER_BLOCKING 0x0 ;  /* 0x0000000000007b1d */ /* 0x000fec0000010000 */
[----:B------:R-:W3:Y:S02]  /*1eb0*/  SYNCS.PHASECHK.TRANS64.TRYWAIT P0, [UR32+0xf000], R2 ;  /* 0x00f00002ff0075a7 */ /* 0x000ee40008000160 */
[----:B-1-3--:R-:W-:Y:S05]  /*1ec0*/  @!P0 BRA `(.L_x_48) ;  /* 0x0000000800248947 */ /* 0x00afea0003800000 */
.L_x_50:
[----:B------:R-:W-:Y:S02]  /*1ed0*/  WARPGROUP.DEPBAR.LE gsb0, 0x0 ;  /* 0x00008000000079c5 */ /* 0x000fe40000010000 */
[----:B------:R-:W-:Y:S01]  /*1ee0*/  WARPGROUP.ARRIVE ;  /* 0x00000000000079c5 */ /* 0x000fe20000000000 */
[----:B------:R-:W1:Y:S01]  /*1ef0*/  LDC R2, c[0x0][0x230] ;  /* 0x00008c00ff027b82 */ /* 0x000e620000000800 */
[----:B------:R-:W-:Y:S01]  /*1f00*/  UIADD3 UR10, UR10, 0x20, URZ ;  /* 0x000000200a0a7890 */ /* 0x000fe2000fffe03f */
[----:B------:R-:W-:Y:S01]  /*1f10*/  UMOV UR6, UR18 ;  /* 0x0000001200067c82 */ /* 0x000fe20008000000 */
[----:B------:R-:W-:Y:S02]  /*1f20*/  UMOV UR7, URZ ;  /* 0x0000003f00077c82 */ /* 0x000fe40008000000 */
[----:B------:R-:W-:Y:S01]  /*1f30*/  HGMMA.64x256x16.F32 R24, gdesc[UR16], R24 ;  /* 0x03e00000101879f0 */ /* 0x000fe20008700818 */
[----:B------:R-:W-:Y:S01]  /*1f40*/  UMOV UR16, 0xfffffffe ;  /* 0xfffffffe00107882 */ /* 0x000fe20000000000 */
[----:B------:R-:W-:Y:S01]  /*1f50*/  UMOV UR17, 0x7fffffdf ;  /* 0x7fffffdf00117882 */ /* 0x000fe20000000000 */
[----:B------:R-:W-:-:S02]  /*1f60*/  UIADD3 UR5, UR5, 0x1, URZ ;  /* 0x0000000105057890 */ /* 0x000fc4000fffe03f */
[----:B------:R-:W-:Y:S02]  /*1f70*/  UIADD3.64 UR18, UR6, -UR16, URZ ;  /* 0x8000001006127297 */ /* 0x000fe4000fffe03f */
[----:B------:R-:W-:Y:S01]  /*1f80*/  UISETP.NE.U32.AND UP0, UPT, UR5, 0x3, UPT ;  /* 0x000000030500788c */ /* 0x000fe2000bf05070 */
[----:B------:R-:W-:Y:S01]  /*1f90*/  UMOV UR6, UR21 ;  /* 0x0000001500067c82 */ /* 0x000fe20008000000 */
[----:B------:R-:W-:Y:S02]  /*1fa0*/  UMOV UR7, URZ ;  /* 0x0000003f00077c82 */ /* 0x000fe40008000000 */
[----:B------:R-:W-:Y:S02]  /*1fb0*/  USEL UR5, UR5, URZ, UP0 ;  /* 0x0000003f05057287 */ /* 0x000fe40008000000 */
[----:B------:R-:W-:Y:S02]  /*1fc0*/  UIADD3.64 UR16, UR6, -UR16, URZ ;  /* 0x8000001006107297 */ /* 0x000fe4000fffe03f */
[----:B------:R-:W-:Y:S01]  /*1fd0*/  USEL UR6, URZ, 0x1, UP0 ;  /* 0x000000013f067887 */ /* 0x000fe20008000000 */
[----:B-1----:R-:W-:-:S03]  /*1fe0*/  ISETP.LE.AND P0, PT, R2, UR10, PT ;  /* 0x0000000a02007c0c */ /* 0x002fc6000bf03270 */
[----:B------:R-:W-:-:S09]  /*1ff0*/  ULOP3.LUT UR4, UR4, UR6, URZ, 0x3c, !UPT ;  /* 0x0000000604047292 */ /* 0x000fd2000f8e3c3f */
[----:B------:R-:W-:Y:S01]  /*2000*/  HGMMA.64x256x16.F32 R24, gdesc[UR16], R24, gsb0 ;  /* 0x03e00000101879f0 */ /* 0x000fe20008000818 */
[----:B------:R-:W-:Y:S05]  /*2010*/  @!P0 BRA `(.L_x_49) ;  /* 0xfffffffc000c8947 */ /* 0x000fea000383ffff */
.L_x_47:
[----:B------:R-:W-:Y:S02]  /*2020*/  WARPGROUP.DEPBAR.LE gsb0, 0x0 ;  /* 0x00008000000079c5 */ /* 0x000fe40000010000 */
[----:B----4-:R-:W-:Y:S01]  /*2030*/  BAR.SYNC.DEFER_BLOCKING 0x0 ;  /* 0x0000000000007b1d */ /* 0x010fe20000010000 */
[C---:B-1----:R-:W-:Y:S01]  /*2040*/  IMAD.SHL.U32 R2, R0.reuse, 0x80, RZ ;  /* 0x0000008000027824 */ /* 0x042fe200078e00ff */
[----:B------:R-:W-:Y:S01]  /*2050*/  F2FP.F16.F32.PACK_AB R24, R25, R24 ;  /* 0x000000181918723e */ /* 0x000fe200000000ff */
[----:B------:R-:W-:Y:S01]  /*2060*/  IMAD.SHL.U32 R3, R0, 0x10, RZ ;  /* 0x0000001000037824 */ /* 0x000fe200078e00ff */
[----:B------:R-:W-:Y:S02]  /*2070*/  F2FP.F16.F32.PACK_AB R25, R27, R26 ;  /* 0x0000001a1b19723e */ /* 0x000fe400000000ff */
[----:B------:R-:W-:Y:S02]  /*2080*/  ELECT P0, URZ, PT ;  /* 0x00000000003f782f */ /* 0x000fe40003800000 */
[----:B------:R-:W-:Y:S01]  /*2090*/  LOP3.LUT R2, R2, 0x780, RZ, 0xc0, !PT ;  /* 0x0000078002027812 */ /* 0x000fe200078ec0ff */
[----:B------:R-:W-:Y:S01]  /*20a0*/  UMOV UR10, UR11 ;  /* 0x0000000b000a7c82 */ /* 0x000fe20008000000 */
[----:B------:R-:W-:-:S02]  /*20b0*/  F2FP.F16.F32.PACK_AB R56, R57, R56 ;  /* 0x000000383938723e */ /* 0x000fc400000000ff */
[----:B------:R-:W-:Y:S02]  /*20c0*/  LOP3.LUT R3, R2, 0x70, R3, 0xf8, !PT ;  /* 0x0000007002037812 */ /* 0x000fe400078ef803 */
[--C-:B------:R-:W-:Y:S02]  /*20d0*/  SHF.R.U32.HI R2, RZ, 0x5, R0.reuse ;  /* 0x00000005ff027819 */ /* 0x100fe40000011600 */
[----:B------:R-:W-:Y:S01]  /*20e0*/  LOP3.LUT R3, R3, 0x10, R0, 0x78, !PT ;  /* 0x0000001003037812 */ /* 0x000fe200078e7800 */
[----:B------:R-:W-:Y:S01]  /*20f0*/  IMAD.SHL.U32 R0, R0, 0x40, RZ ;  /* 0x0000004000007824 */ /* 0x000fe200078e00ff */
[----:B------:R-:W-:Y:S02]  /*2100*/  R2UR UR5, R2 ;  /* 0x00000000020572ca */ /* 0x000fe400000e0000 */
[----:B------:R-:W-:Y:S02]  /*2110*/  F2FP.F16.F32.PACK_AB R26, R29, R28 ;  /* 0x0000001c1d1a723e */ /* 0x000fe400000000ff */
[----:B------:R-:W-:-:S02]  /*2120*/  LOP3.LUT R0, R3, 0x1800, R0, 0xf8, !PT ;  /* 0x0000180003007812 */ /* 0x000fc400078ef800 */
[----:B------:R-:W-:Y:S01]  /*2130*/  F2FP.F16.F32.PACK_AB R27, R31, R30 ;  /* 0x0000001e1f1b723e */ /* 0x000fe200000000ff */
[----:B------:R-:W1:Y:S02]  /*2140*/  @!P2 SYNCS.CCTL.IV [UR20+0xf000] ;  /* 0x00f00000ff00a9b1 */ /* 0x000e640008000014 */
[----:B-1----:R-:W-:Y:S01]  /*2150*/  BAR.SYNC.DEFER_BLOCKING 0x0 ;  /* 0x0000000000007b1d */ /* 0x002fe20000010000 */
[C---:B------:R-:W-:Y:S01]  /*2160*/  LOP3.LUT R3, R0.reuse, 0x20, RZ, 0x3c, !PT ;  /* 0x0000002000037812 */ /* 0x040fe200078e3cff */
[----:B------:R-:W-:Y:S01]  /*2170*/  VIADD R2, R0, UR20 ;  /* 0x0000001400027c36 */ /* 0x000fe20008000000 */
[----:B------:R-:W-:Y:S01]  /*2180*/  F2FP.F16.F32.PACK_AB R57, R59, R58 ;  /* 0x0000003a3b39723e */ /* 0x000fe200000000ff */
[----:B------:R-:W-:Y:S01]  /*2190*/  ULOP3.LUT UR5, UR5, 0x3, URZ, 0xc0, !UPT ;  /* 0x0000000305057892 */ /* 0x000fe2000f8ec03f */
[----:B------:R-:W-:Y:S01]  /*21a0*/  F2FP.F16.F32.PACK_AB R88, R89, R88 ;  /* 0x000000585958723e */ /* 0x000fe200000000ff */
[----:B------:R-:W-:Y:S01]  /*21b0*/  VIADD R3, R3, UR20 ;  /* 0x0000001403037c36 */ /* 0x000fe20008000000 */
[----:B------:R-:W-:Y:S01]  /*21c0*/  F2FP.F16.F32.PACK_AB R58, R61, R60 ;  /* 0x0000003c3d3a723e */ /* 0x000fe200000000ff */
[----:B------:R-:W-:Y:S01]  /*21d0*/  ULEA UR9, UR5, UR15, 0x6 ;  /* 0x0000000f05097291 */ /* 0x000fe2000f8e303f */
[----:B------:R-:W-:Y:S01]  /*21e0*/  F2FP.F16.F32.PACK_AB R59, R63, R62 ;  /* 0x0000003e3f3b723e */ /* 0x000fe200000000ff */
[----:B------:R-:W-:Y:S01]  /*21f0*/  ULEA UR8, UR5, UR20, 0xd ;  /* 0x0000001405087291 */ /* 0x000fe2000f8e683f */
[----:B------:R-:W-:-:S02]  /*2200*/  F2FP.F16.F32.PACK_AB R89, R91, R90 ;  /* 0x0000005a5b59723e */ /* 0x000fc400000000ff */
[----:B------:R-:W-:Y:S02]  /*2210*/  F2FP.F16.F32.PACK_AB R120, R121, R120 ;  /* 0x000000787978723e */ /* 0x000fe400000000ff */
[----:B------:R-:W-:Y:S02]  /*2220*/  F2FP.F16.F32.PACK_AB R32, R33, R32 ;  /* 0x000000202120723e */ /* 0x000fe400000000ff */
[----:B------:R-:W-:Y:S02]  /*2230*/  F2FP.F16.F32.PACK_AB R90, R93, R92 ;  /* 0x0000005c5d5a723e */ /* 0x000fe400000000ff */
[----:B------:R-:W-:Y:S02]  /*2240*/  F2FP.F16.F32.PACK_AB R91, R95, R94 ;  /* 0x0000005e5f5b723e */ /* 0x000fe400000000ff */
[----:B------:R-:W-:Y:S02]  /*2250*/  F2FP.F16.F32.PACK_AB R121, R123, R122 ;  /* 0x0000007a7b79723e */ /* 0x000fe400000000ff */
[----:B------:R-:W-:Y:S01]  /*2260*/  F2FP.F16.F32.PACK_AB R33, R35, R34 ;  /* 0x000000222321723e */ /* 0x000fe200000000ff */
[----:B------:R-:W1:Y:S02]  /*2270*/  @!P2 SYNCS.CCTL.IV [UR20+0xf008] ;  /* 0x00f00800ff00a9b1 */ /* 0x000e640008000014 */
[----:B-1----:R-:W-:Y:S01]  /*2280*/  BAR.SYNC.DEFER_BLOCKING 0x0 ;  /* 0x0000000000007b1d */ /* 0x002fe20000010000 */
[----:B------:R-:W-:-:S02]  /*2290*/  F2FP.F16.F32.PACK_AB R64, R65, R64 ;  /* 0x000000404140723e */ /* 0x000fc400000000ff */
[----:B------:R-:W-:Y:S02]  /*22a0*/  F2FP.F16.F32.PACK_AB R122, R125, R124 ;  /* 0x0000007c7d7a723e */ /* 0x000fe400000000ff */
[----:B------:R-:W-:Y:S02]  /*22b0*/  F2FP.F16.F32.PACK_AB R123, R127, R126 ;  /* 0x0000007e7f7b723e */ /* 0x000fe400000000ff */
[----:B------:R-:W-:Y:S02]  /*22c0*/  LOP3.LUT R4, R0, 0x40, RZ, 0x3c, !PT ;  /* 0x0000004000047812 */ /* 0x000fe400078e3cff */
[----:B------:R-:W-:Y:S02]  /*22d0*/  F2FP.F16.F32.PACK_AB R34, R37, R36 ;  /* 0x000000242522723e */ /* 0x000fe400000000ff */
[----:B------:R-:W-:Y:S01]  /*22e0*/  F2FP.F16.F32.PACK_AB R35, R39, R38 ;  /* 0x000000262723723e */ /* 0x000fe200000000ff */
[----:B------:R-:W-:Y:S01]  /*22f0*/  VIADD R4, R4, UR20 ;  /* 0x0000001404047c36 */ /* 0x000fe20008000000 */
[----:B------:R-:W-:-:S02]  /*2300*/  F2FP.F16.F32.PACK_AB R65, R67, R66 ;  /* 0x000000424341723e */ /* 0x000fc400000000ff */
[----:B------:R-:W-:Y:S02]  /*2310*/  F2FP.F16.F32.PACK_AB R96, R97, R96 ;  /* 0x000000606160723e */ /* 0x000fe400000000ff */
[----:B------:R-:W-:Y:S02]  /*2320*/  F2FP.F16.F32.PACK_AB R66, R69, R68 ;  /* 0x000000444542723e */ /* 0x000fe400000000ff */
[----:B------:R-:W-:Y:S02]  /*2330*/  F2FP.F16.F32.PACK_AB R67, R71, R70 ;  /* 0x000000464743723e */ /* 0x000fe400000000ff */
[----:B------:R-:W-:Y:S02]  /*2340*/  F2FP.F16.F32.PACK_AB R97, R99, R98 ;  /* 0x000000626361723e */ /* 0x000fe400000000ff */
[----:B------:R-:W-:Y:S01]  /*2350*/  F2FP.F16.F32.PACK_AB R128, R129, R128 ;  /* 0x000000808180723e */ /* 0x000fe200000000ff */
[----:B------:R-:W1:Y:S02]  /*2360*/  @!P2 SYNCS.CCTL.IV [UR20+0xf010] ;  /* 0x00f01000ff00a9b1 */ /* 0x000e640008000014 */
[----:B-1----:R-:W-:Y:S01]  /*2370*/  STSM.16.M88.4 [R2], R24 ;  /* 0x0000001802007844 */ /* 0x002fe20000000200 */
[----:B------:R-:W-:-:S02]  /*2380*/  F2FP.F16.F32.PACK_AB R40, R41, R40 ;  /* 0x000000282928723e */ /* 0x000fc400000000ff */
[----:B------:R-:W-:Y:S01]  /*2390*/  F2FP.F16.F32.PACK_AB R98, R101, R100 ;  /* 0x000000646562723e */ /* 0x000fe200000000ff */
[----:B------:R-:W-:Y:S01]  /*23a0*/  STSM.16.M88.4 [R2+0x2000], R56 ;  /* 0x0020003802007844 */ /* 0x000fe20000000200 */
[----:B------:R-:W-:Y:S02]  /*23b0*/  F2FP.F16.F32.PACK_AB R99, R103, R102 ;  /* 0x000000666763723e */ /* 0x000fe400000000ff */
[----:B------:R-:W-:Y:S01]  /*23c0*/  F2FP.F16.F32.PACK_AB R129, R131, R130 ;  /* 0x000000828381723e */ /* 0x000fe200000000ff */
[----:B------:R-:W-:Y:S01]  /*23d0*/  STSM.16.M88.4 [R2+0x4000], R88 ;  /* 0x0040005802007844 */ /* 0x000fe20000000200 */
[----:B------:R-:W-:Y:S02]  /*23e0*/  F2FP.F16.F32.PACK_AB R41, R43, R42 ;  /* 0x0000002a2b29723e */ /* 0x000fe400000000ff */
[----:B------:R-:W-:Y:S01]  /*23f0*/  F2FP.F16.F32.PACK_AB R72, R73, R72 ;  /* 0x000000484948723e */ /* 0x000fe200000000ff */
[----:B------:R-:W-:Y:S01]  /*2400*/  STSM.16.M88.4 [R2+0x6000], R120 ;  /* 0x0060007802007844 */ /* 0x000fe20000000200 */
[----:B------:R-:W-:-:S02]  /*2410*/  F2FP.F16.F32.PACK_AB R130, R133, R132 ;  /* 0x000000848582723e */ /* 0x000fc400000000ff */
[----:B------:R-:W-:Y:S01]  /*2420*/  F2FP.F16.F32.PACK_AB R131, R135, R134 ;  /* 0x000000868783723e */ /* 0x000fe200000000ff */
[----:B------:R-:W-:Y:S01]  /*2430*/  STSM.16.M88.4 [R3], R32 ;  /* 0x0000002003007844 */ /* 0x000fe20000000200 */
[----:B------:R-:W-:Y:S02]  /*2440*/  LOP3.LUT R0, R0, 0x60, RZ, 0x3c, !PT ;  /* 0x0000006000007812 */ /* 0x000fe400078e3cff */
[----:B------:R-:W-:Y:S01]  /*2450*/  F2FP.F16.F32.PACK_AB R42, R45, R44 ;  /* 0x0000002c2d2a723e */ /* 0x000fe200000000ff */
[----:B------:R-:W-:Y:S01]  /*2460*/  STSM.16.M88.4 [R3+0x2000], R64 ;  /* 0x0020004003007844 */ /* 0x000fe20000000200 */
[----:B------:R-:W-:Y:S01]  /*2470*/  F2FP.F16.F32.PACK_AB R43, R47, R46 ;  /* 0x0000002e2f2b723e */ /* 0x000fe200000000ff */
[----:B------:R-:W-:Y:S01]  /*2480*/  VIADD R0, R0, UR20 ;  /* 0x0000001400007c36 */ /* 0x000fe20008000000 */
[----:B------:R-:W-:Y:S01]  /*2490*/  F2FP.F16.F32.PACK_AB R73, R75, R74 ;  /* 0x0000004a4b49723e */ /* 0x000fe200000000ff */
[----:B------:R-:W-:Y:S01]  /*24a0*/  STSM.16.M88.4 [R3+0x4000], R96 ;  /* 0x0040006003007844 */ /* 0x000fe20000000200 */
[----:B------:R-:W-:-:S02]  /*24b0*/  F2FP.F16.F32.PACK_AB R104, R105, R104 ;  /* 0x000000686968723e */ /* 0x000fc400000000ff */
[----:B------:R-:W-:Y:S01]  /*24c0*/  F2FP.F16.F32.PACK_AB R74, R77, R76 ;  /* 0x0000004c4d4a723e */ /* 0x000fe200000000ff */
[----:B------:R-:W-:Y:S01]  /*24d0*/  STSM.16.M88.4 [R3+0x6000], R128 ;  /* 0x0060008003007844 */ /* 0x000fe20000000200 */
[----:B------:R-:W-:Y:S02]  /*24e0*/  F2FP.F16.F32.PACK_AB R75, R79, R78 ;  /* 0x0000004e4f4b723e */ /* 0x000fe400000000ff */
[----:B------:R-:W-:Y:S01]  /*24f0*/  F2FP.F16.F32.PACK_AB R105, R107, R106 ;  /* 0x0000006a6b69723e */ /* 0x000fe200000000ff */
[----:B------:R-:W-:Y:S01]  /*2500*/  STSM.16.M88.4 [R4], R40 ;  /* 0x0000002804007844 */ /* 0x000fe20000000200 */
[----:B------:R-:W-:Y:S02]  /*2510*/  F2FP.F16.F32.PACK_AB R136, R137, R136 ;  /* 0x000000888988723e */ /* 0x000fe400000000ff */
[----:B------:R-:W-:Y:S01]  /*2520*/  F2FP.F16.F32.PACK_AB R48, R49, R48 ;  /* 0x000000303130723e */ /* 0x000fe200000000ff */
[----:B------:R-:W-:Y:S01]  /*2530*/  STSM.16.M88.4 [R4+0x2000], R72 ;  /* 0x0020004804007844 */ /* 0x000fe20000000200 */
[----:B------:R-:W-:-:S02]  /*2540*/  F2FP.F16.F32.PACK_AB R106, R109, R108 ;  /* 0x0000006c6d6a723e */ /* 0x000fc400000000ff */
[----:B------:R-:W-:Y:S02]  /*2550*/  F2FP.F16.F32.PACK_AB R107, R111, R110 ;  /* 0x0000006e6f6b723e */ /* 0x000fe400000000ff */
[----:B------:R-:W-:Y:S02]  /*2560*/  F2FP.F16.F32.PACK_AB R137, R139, R138 ;  /* 0x0000008a8b89723e */ /* 0x000fe400000000ff */
[----:B------:R-:W-:Y:S01]  /*2570*/  F2FP.F16.F32.PACK_AB R49, R51, R50 ;  /* 0x000000323331723e */ /* 0x000fe200000000ff */
[----:B------:R-:W-:Y:S01]  /*2580*/  STSM.16.M88.4 [R4+0x4000], R104 ;  /* 0x0040006804007844 */ /* 0x000fe20000000200 */
[----:B------:R-:W-:Y:S02]  /*2590*/  F2FP.F16.F32.PACK_AB R80, R81, R80 ;  /* 0x000000505150723e */ /* 0x000fe400000000ff */
[----:B------:R-:W-:Y:S02]  /*25a0*/  F2FP.F16.F32.PACK_AB R138, R141, R140 ;  /* 0x0000008c8d8a723e */ /* 0x000fe400000000ff */
[----:B------:R-:W-:-:S02]  /*25b0*/  F2FP.F16.F32.PACK_AB R139, R143, R142 ;  /* 0x0000008e8f8b723e */ /* 0x000fc400000000ff */
[----:B------:R-:W-:Y:S02]  /*25c0*/  F2FP.F16.F32.PACK_AB R50, R53, R52 ;  /* 0x000000343532723e */ /* 0x000fe400000000ff */
[----:B------:R-:W-:Y:S01]  /*25d0*/  F2FP.F16.F32.PACK_AB R51, R55, R54 ;  /* 0x000000363733723e */ /* 0x000fe200000000ff */
[----:B------:R-:W-:Y:S01]  /*25e0*/  STSM.16.M88.4 [R4+0x6000], R136 ;  /* 0x0060008804007844 */ /* 0x000fe20000000200 */
[----:B------:R-:W-:Y:S02]  /*25f0*/  F2FP.F16.F32.PACK_AB R81, R83, R82 ;  /* 0x000000525351723e */ /* 0x000fe400000000ff */
[----:B------:R-:W-:Y:S01]  /*2600*/  F2FP.F16.F32.PACK_AB R112, R113, R112 ;  /* 0x000000707170723e */ /* 0x000fe200000000ff */
[----:B------:R-:W-:Y:S01]  /*2610*/  STSM.16.M88.4 [R0], R48 ;  /* 0x0000003000007844 */ /* 0x000fe20000000200 */
[----:B------:R-:W-:Y:S02]  /*2620*/  F2FP.F16.F32.PACK_AB R82, R85, R84 ;  /* 0x000000545552723e */ /* 0x000fe400000000ff */
[----:B------:R-:W-:-:S02]  /*2630*/  F2FP.F16.F32.PACK_AB R83, R87, R86 ;  /* 0x000000565753723e */ /* 0x000fc400000000ff */
[----:B------:R-:W-:Y:S02]  /*2640*/  F2FP.F16.F32.PACK_AB R113, R115, R114 ;  /* 0x000000727371723e */ /* 0x000fe400000000ff */
[----:B------:R-:W-:Y:S01]  /*2650*/  F2FP.F16.F32.PACK_AB R144, R145, R144 ;  /* 0x000000909190723e */ /* 0x000fe200000000ff */
[----:B------:R-:W-:Y:S01]  /*2660*/  STSM.16.M88.4 [R0+0x2000], R80 ;  /* 0x0020005000007844 */ /* 0x000fe20000000200 */
[----:B------:R-:W-:Y:S02]  /*2670*/  F2FP.F16.F32.PACK_AB R114, R117, R116 ;  /* 0x000000747572723e */ /* 0x000fe400000000ff */
[----:B------:R-:W-:Y:S02]  /*2680*/  F2FP.F16.F32.PACK_AB R115, R119, R118 ;  /* 0x000000767773723e */ /* 0x000fe400000000ff */
[----:B------:R-:W-:Y:S02]  /*2690*/  F2FP.F16.F32.PACK_AB R145, R147, R146 ;  /* 0x000000929391723e */ /* 0x000fe400000000ff */
[----:B------:R-:W-:Y:S01]  /*26a0*/  F2FP.F16.F32.PACK_AB R146, R149, R148 ;  /* 0x000000949592723e */ /* 0x000fe200000000ff */
[----:B------:R-:W-:Y:S01]  /*26b0*/  STSM.16.M88.4 [R0+0x4000], R112 ;  /* 0x0040007000007844 */ /* 0x000fe20000000200 */
[----:B------:R-:W-:-:S05]  /*26c0*/  F2FP.F16.F32.PACK_AB R147, R151, R150 ;  /* 0x000000969793723e */ /* 0x000fca00000000ff */
[----:B------:R-:W-:Y:S01]  /*26d0*/  STSM.16.M88.4 [R0+0x6000], R144 ;  /* 0x0060009000007844 */ /* 0x000fe20000000200 */
[----:B------:R1:W-:Y:S06]  /*26e0*/  MEMBAR.ALL.CTA ;  /* 0x0000000000007992 */ /* 0x0003ec0000008000 */
[----:B-1----:R-:W1:Y:S02]  /*26f0*/  FENCE.VIEW.ASYNC.S ;  /* 0x00000000000073c6 */ /* 0x002e640000000000 */
[----:B-1----:R-:W-:Y:S06]  /*2700*/  BAR.SYNC.DEFER_BLOCKING 0x0 ;  /* 0x0000000000007b1d */ /* 0x002fec0000010000 */
[----:B------:R1:W-:Y:S01]  /*2710*/  UTMASTG.2D [UR8], [UR26] ;  /* 0x000000081a0073b5 */ /* 0x0003e20008008000 */
[----:B------:R0:W-:Y:S01]  /*2720*/  UTMACMDFLUSH ;  /* 0x00000000000079b7 */ /* 0x0001e20000000000 */
[----:B------:R-:W-:-:S04]  /*2730*/  DEPBAR.LE SB0, 0x0 ;  /* 0x000080000000791a */ /* 0x000fc80000000000 */
[----:B------:R-:W-:Y:S06]  /*2740*/  BAR.SYNC.DEFER_BLOCKING 0x0 ;  /* 0x0000000000007b1d */ /* 0x000fec0000010000 */
[----:B-1-3--:R-:W-:Y:S05]  /*2750*/  EXIT ;  /* 0x000000000000794d */ /* 0x00afea0003800000 */
.L_x_48:
[----:B------:R-:W1:Y:S02]  /*2760*/  SYNCS.PHASECHK.TRANS64.TRYWAIT P0, [UR32+0xf000], R2 ;  /* 0x00f00002ff0075a7 */ /* 0x000e640008000160 */
[----:B-1----:R-:W-:Y:S05]  /*2770*/  @!P0 BRA `(.L_x_48) ;  /* 0xfffffffc00f88947 */ /* 0x002fea000383ffff */
[----:B------:R-:W-:Y:S05]  /*2780*/  BRA `(.L_x_50) ;  /* 0xfffffff400d07947 */ /* 0x000fea000383ffff */
.L_x_51:
[----:B------:R-:W-:-:S00]  /*2790*/  BRA `(.L_x_51) ;  /* 0xfffffffc00fc7947 */ /* 0x000fc0000383ffff */
[----:B------:R-:W-:-:S00]  /*27a0*/  NOP ;  /* 0x0000000000007918 */ /* 0x000fc00000000000 */
        /* <DEDUP_REMOVED lines=13> */
.L_x_52:


//--------------------- .nv.shared.gluon_wgmma    --------------------------
	.section	.nv.shared.gluon_wgmma,"aw",@nobits
	.sectionflags	@""
	.align	16
	.zero		1024


//--------------------- .nv.shared.reserved.0     --------------------------
	.section	.nv.shared.reserved.0,"aw",@nobits
	.weak		__nv_reservedSMEM_offset_0_alias
	.size		__nv_reservedSMEM_offset_0_alias, 0, 0
	.other		__nv_reservedSMEM_offset_0_alias,@"STO_CUDA_RESERVED_SHARED STV_DEFAULT"
__nv_reservedSMEM_offset_0_alias:
	.zero		0


//--------------------- .nv.constant0.gluon_wgmma --------------------------
	.section	.nv.constant0.gluon_wgmma,"a",@progbits
	.sectionflags	@""
	.align	4
.nv.constant0.gluon_wgmma:
	.zero		608


//--------------------- SYMBOLS --------------------------

	.type		.nv.reservedSmem.offset0,@object
	.size		.nv.reservedSmem.offset0,0x4
